//
// Generated by NVIDIA NVVM Compiler
//
// Compiler Build ID: CL-36424714
// Cuda compilation tools, release 13.0, V13.0.88
// Based on NVVM 20.0.0
//

.version 9.0
.target sm_100
.address_size 64

.extern .func  (.param .b32 func_retval0) vprintf
(
	.param .b64 vprintf_param_0,
	.param .b64 vprintf_param_1
)
;
.extern .func  (.param .b64 func_retval0) malloc
(
	.param .b64 malloc_param_0
)
;
.global .align 1 .b8 $str[11] = {101, 109, 112, 116, 121, 32, 116, 114, 101, 101};

.func  (.param .b64 func_retval0) _Z7linkingP4nodeS0_(
	.param .b64 _Z7linkingP4nodeS0__param_0,
	.param .b64 _Z7linkingP4nodeS0__param_1
)
{
	.reg .pred 	%p<12>;
	.reg .b16 	%rs<2>;
	.reg .b32 	%r<58>;
	.reg .b64 	%rd<202>;

	ld.param.u64 	%rd14, [_Z7linkingP4nodeS0__param_0];
	ld.param.u64 	%rd201, [_Z7linkingP4nodeS0__param_1];
	setp.ne.s64 	%p1, %rd14, 0;
	@%p1 bra 	$L__BB0_2;
	mov.u64 	%rd191, $str;
	cvta.global.u64 	%rd192, %rd191;
	{ // callseq 29, 0
	.param .b64 param0;
	st.param.b64 	[param0], %rd192;
	.param .b64 param1;
	st.param.b64 	[param1], 0;
	.param .b32 retval0;
	call.uni (retval0), 
	vprintf, 
	(
	param0, 
	param1
	);
	ld.param.b32 	%r49, [retval0];
	} // callseq 29
	mov.b64 	%rd201, 0;
	bra.uni 	$L__BB0_17;
$L__BB0_2:
	ld.u8 	%rs1, [%rd14+24];
	setp.ne.s16 	%p2, %rs1, 0;
	@%p2 bra 	$L__BB0_18;
	ld.u32 	%r54, [%rd14+28];
	setp.lt.s32 	%p3, %r54, 0;
	@%p3 bra 	$L__BB0_17;
	add.s32 	%r2, %r54, 1;
	and.b32  	%r3, %r2, 15;
	setp.lt.u32 	%p4, %r54, 15;
	@%p4 bra 	$L__BB0_8;
	add.s32 	%r52, %r54, -7;
	and.b32  	%r23, %r2, -16;
	neg.s32 	%r51, %r23;
$L__BB0_6:
	.pragma "nounroll";
	add.s32 	%r24, %r52, 7;
	ld.u64 	%rd18, [%rd14];
	mul.wide.u32 	%rd19, %r24, 8;
	add.s64 	%rd20, %rd18, %rd19;
	ld.u64 	%rd21, [%rd20];
	{ // callseq 0, 0
	.param .b64 param0;
	st.param.b64 	[param0], %rd21;
	.param .b64 param1;
	st.param.b64 	[param1], %rd201;
	.param .b64 retval0;
	call.uni (retval0), 
	_Z7linkingP4nodeS0_, 
	(
	param0, 
	param1
	);
	ld.param.b64 	%rd22, [retval0];
	} // callseq 0
	add.s32 	%r25, %r52, 6;
	ld.u64 	%rd24, [%rd14];
	mul.wide.u32 	%rd25, %r25, 8;
	add.s64 	%rd26, %rd24, %rd25;
	ld.u64 	%rd27, [%rd26];
	{ // callseq 1, 0
	.param .b64 param0;
	st.param.b64 	[param0], %rd27;
	.param .b64 param1;
	st.param.b64 	[param1], %rd22;
	.param .b64 retval0;
	call.uni (retval0), 
	_Z7linkingP4nodeS0_, 
	(
	param0, 
	param1
	);
	ld.param.b64 	%rd28, [retval0];
	} // callseq 1
	add.s32 	%r26, %r52, 5;
	ld.u64 	%rd30, [%rd14];
	mul.wide.u32 	%rd31, %r26, 8;
	add.s64 	%rd32, %rd30, %rd31;
	ld.u64 	%rd33, [%rd32];
	{ // callseq 2, 0
	.param .b64 param0;
	st.param.b64 	[param0], %rd33;
	.param .b64 param1;
	st.param.b64 	[param1], %rd28;
	.param .b64 retval0;
	call.uni (retval0), 
	_Z7linkingP4nodeS0_, 
	(
	param0, 
	param1
	);
	ld.param.b64 	%rd34, [retval0];
	} // callseq 2
	add.s32 	%r27, %r52, 4;
	ld.u64 	%rd36, [%rd14];
	mul.wide.u32 	%rd37, %r27, 8;
	add.s64 	%rd38, %rd36, %rd37;
	ld.u64 	%rd39, [%rd38];
	{ // callseq 3, 0
	.param .b64 param0;
	st.param.b64 	[param0], %rd39;
	.param .b64 param1;
	st.param.b64 	[param1], %rd34;
	.param .b64 retval0;
	call.uni (retval0), 
	_Z7linkingP4nodeS0_, 
	(
	param0, 
	param1
	);
	ld.param.b64 	%rd40, [retval0];
	} // callseq 3
	add.s32 	%r28, %r52, 3;
	ld.u64 	%rd42, [%rd14];
	mul.wide.u32 	%rd43, %r28, 8;
	add.s64 	%rd44, %rd42, %rd43;
	ld.u64 	%rd45, [%rd44];
	{ // callseq 4, 0
	.param .b64 param0;
	st.param.b64 	[param0], %rd45;
	.param .b64 param1;
	st.param.b64 	[param1], %rd40;
	.param .b64 retval0;
	call.uni (retval0), 
	_Z7linkingP4nodeS0_, 
	(
	param0, 
	param1
	);
	ld.param.b64 	%rd46, [retval0];
	} // callseq 4
	add.s32 	%r29, %r52, 2;
	ld.u64 	%rd48, [%rd14];
	mul.wide.u32 	%rd49, %r29, 8;
	add.s64 	%rd50, %rd48, %rd49;
	ld.u64 	%rd51, [%rd50];
	{ // callseq 5, 0
	.param .b64 param0;
	st.param.b64 	[param0], %rd51;
	.param .b64 param1;
	st.param.b64 	[param1], %rd46;
	.param .b64 retval0;
	call.uni (retval0), 
	_Z7linkingP4nodeS0_, 
	(
	param0, 
	param1
	);
	ld.param.b64 	%rd52, [retval0];
	} // callseq 5
	add.s32 	%r30, %r52, 1;
	ld.u64 	%rd54, [%rd14];
	mul.wide.u32 	%rd55, %r30, 8;
	add.s64 	%rd56, %rd54, %rd55;
	ld.u64 	%rd57, [%rd56];
	{ // callseq 6, 0
	.param .b64 param0;
	st.param.b64 	[param0], %rd57;
	.param .b64 param1;
	st.param.b64 	[param1], %rd52;
	.param .b64 retval0;
	call.uni (retval0), 
	_Z7linkingP4nodeS0_, 
	(
	param0, 
	param1
	);
	ld.param.b64 	%rd58, [retval0];
	} // callseq 6
	add.s32 	%r31, %r52, -8;
	ld.u64 	%rd60, [%rd14];
	mul.wide.u32 	%rd61, %r52, 8;
	add.s64 	%rd62, %rd60, %rd61;
	ld.u64 	%rd63, [%rd62];
	{ // callseq 7, 0
	.param .b64 param0;
	st.param.b64 	[param0], %rd63;
	.param .b64 param1;
	st.param.b64 	[param1], %rd58;
	.param .b64 retval0;
	call.uni (retval0), 
	_Z7linkingP4nodeS0_, 
	(
	param0, 
	param1
	);
	ld.param.b64 	%rd64, [retval0];
	} // callseq 7
	add.s32 	%r32, %r52, -1;
	ld.u64 	%rd66, [%rd14];
	mul.wide.u32 	%rd67, %r32, 8;
	add.s64 	%rd68, %rd66, %rd67;
	ld.u64 	%rd69, [%rd68];
	{ // callseq 8, 0
	.param .b64 param0;
	st.param.b64 	[param0], %rd69;
	.param .b64 param1;
	st.param.b64 	[param1], %rd64;
	.param .b64 retval0;
	call.uni (retval0), 
	_Z7linkingP4nodeS0_, 
	(
	param0, 
	param1
	);
	ld.param.b64 	%rd70, [retval0];
	} // callseq 8
	add.s32 	%r33, %r52, -2;
	ld.u64 	%rd72, [%rd14];
	mul.wide.u32 	%rd73, %r33, 8;
	add.s64 	%rd74, %rd72, %rd73;
	ld.u64 	%rd75, [%rd74];
	{ // callseq 9, 0
	.param .b64 param0;
	st.param.b64 	[param0], %rd75;
	.param .b64 param1;
	st.param.b64 	[param1], %rd70;
	.param .b64 retval0;
	call.uni (retval0), 
	_Z7linkingP4nodeS0_, 
	(
	param0, 
	param1
	);
	ld.param.b64 	%rd76, [retval0];
	} // callseq 9
	add.s32 	%r34, %r52, -3;
	ld.u64 	%rd78, [%rd14];
	mul.wide.u32 	%rd79, %r34, 8;
	add.s64 	%rd80, %rd78, %rd79;
	ld.u64 	%rd81, [%rd80];
	{ // callseq 10, 0
	.param .b64 param0;
	st.param.b64 	[param0], %rd81;
	.param .b64 param1;
	st.param.b64 	[param1], %rd76;
	.param .b64 retval0;
	call.uni (retval0), 
	_Z7linkingP4nodeS0_, 
	(
	param0, 
	param1
	);
	ld.param.b64 	%rd82, [retval0];
	} // callseq 10
	add.s32 	%r35, %r52, -4;
	ld.u64 	%rd84, [%rd14];
	mul.wide.u32 	%rd85, %r35, 8;
	add.s64 	%rd86, %rd84, %rd85;
	ld.u64 	%rd87, [%rd86];
	{ // callseq 11, 0
	.param .b64 param0;
	st.param.b64 	[param0], %rd87;
	.param .b64 param1;
	st.param.b64 	[param1], %rd82;
	.param .b64 retval0;
	call.uni (retval0), 
	_Z7linkingP4nodeS0_, 
	(
	param0, 
	param1
	);
	ld.param.b64 	%rd88, [retval0];
	} // callseq 11
	add.s32 	%r36, %r52, -5;
	ld.u64 	%rd90, [%rd14];
	mul.wide.u32 	%rd91, %r36, 8;
	add.s64 	%rd92, %rd90, %rd91;
	ld.u64 	%rd93, [%rd92];
	{ // callseq 12, 0
	.param .b64 param0;
	st.param.b64 	[param0], %rd93;
	.param .b64 param1;
	st.param.b64 	[param1], %rd88;
	.param .b64 retval0;
	call.uni (retval0), 
	_Z7linkingP4nodeS0_, 
	(
	param0, 
	param1
	);
	ld.param.b64 	%rd94, [retval0];
	} // callseq 12
	add.s32 	%r37, %r52, -6;
	ld.u64 	%rd96, [%rd14];
	mul.wide.u32 	%rd97, %r37, 8;
	add.s64 	%rd98, %rd96, %rd97;
	ld.u64 	%rd99, [%rd98];
	{ // callseq 13, 0
	.param .b64 param0;
	st.param.b64 	[param0], %rd99;
	.param .b64 param1;
	st.param.b64 	[param1], %rd94;
	.param .b64 retval0;
	call.uni (retval0), 
	_Z7linkingP4nodeS0_, 
	(
	param0, 
	param1
	);
	ld.param.b64 	%rd100, [retval0];
	} // callseq 13
	add.s32 	%r38, %r52, -7;
	ld.u64 	%rd102, [%rd14];
	mul.wide.u32 	%rd103, %r38, 8;
	add.s64 	%rd104, %rd102, %rd103;
	ld.u64 	%rd105, [%rd104];
	{ // callseq 14, 0
	.param .b64 param0;
	st.param.b64 	[param0], %rd105;
	.param .b64 param1;
	st.param.b64 	[param1], %rd100;
	.param .b64 retval0;
	call.uni (retval0), 
	_Z7linkingP4nodeS0_, 
	(
	param0, 
	param1
	);
	ld.param.b64 	%rd106, [retval0];
	} // callseq 14
	ld.u64 	%rd108, [%rd14];
	mul.wide.u32 	%rd109, %r31, 8;
	add.s64 	%rd110, %rd108, %rd109;
	ld.u64 	%rd111, [%rd110];
	{ // callseq 15, 0
	.param .b64 param0;
	st.param.b64 	[param0], %rd111;
	.param .b64 param1;
	st.param.b64 	[param1], %rd106;
	.param .b64 retval0;
	call.uni (retval0), 
	_Z7linkingP4nodeS0_, 
	(
	param0, 
	param1
	);
	ld.param.b64 	%rd201, [retval0];
	} // callseq 15
	add.s32 	%r52, %r52, -16;
	add.s32 	%r51, %r51, 16;
	setp.eq.s32 	%p5, %r51, 0;
	@%p5 bra 	$L__BB0_7;
	bra.uni 	$L__BB0_6;
$L__BB0_7:
	add.s32 	%r54, %r52, 7;
$L__BB0_8:
	setp.eq.s32 	%p6, %r3, 0;
	@%p6 bra 	$L__BB0_17;
	and.b32  	%r12, %r2, 7;
	setp.lt.u32 	%p7, %r3, 8;
	@%p7 bra 	$L__BB0_11;
	ld.u64 	%rd114, [%rd14];
	mul.wide.u32 	%rd115, %r54, 8;
	add.s64 	%rd116, %rd114, %rd115;
	ld.u64 	%rd117, [%rd116];
	{ // callseq 16, 0
	.param .b64 param0;
	st.param.b64 	[param0], %rd117;
	.param .b64 param1;
	st.param.b64 	[param1], %rd201;
	.param .b64 retval0;
	call.uni (retval0), 
	_Z7linkingP4nodeS0_, 
	(
	param0, 
	param1
	);
	ld.param.b64 	%rd118, [retval0];
	} // callseq 16
	add.s32 	%r39, %r54, -1;
	ld.u64 	%rd120, [%rd14];
	mul.wide.u32 	%rd121, %r39, 8;
	add.s64 	%rd122, %rd120, %rd121;
	ld.u64 	%rd123, [%rd122];
	{ // callseq 17, 0
	.param .b64 param0;
	st.param.b64 	[param0], %rd123;
	.param .b64 param1;
	st.param.b64 	[param1], %rd118;
	.param .b64 retval0;
	call.uni (retval0), 
	_Z7linkingP4nodeS0_, 
	(
	param0, 
	param1
	);
	ld.param.b64 	%rd124, [retval0];
	} // callseq 17
	add.s32 	%r40, %r54, -2;
	ld.u64 	%rd126, [%rd14];
	mul.wide.u32 	%rd127, %r40, 8;
	add.s64 	%rd128, %rd126, %rd127;
	ld.u64 	%rd129, [%rd128];
	{ // callseq 18, 0
	.param .b64 param0;
	st.param.b64 	[param0], %rd129;
	.param .b64 param1;
	st.param.b64 	[param1], %rd124;
	.param .b64 retval0;
	call.uni (retval0), 
	_Z7linkingP4nodeS0_, 
	(
	param0, 
	param1
	);
	ld.param.b64 	%rd130, [retval0];
	} // callseq 18
	add.s32 	%r41, %r54, -3;
	ld.u64 	%rd132, [%rd14];
	mul.wide.u32 	%rd133, %r41, 8;
	add.s64 	%rd134, %rd132, %rd133;
	ld.u64 	%rd135, [%rd134];
	{ // callseq 19, 0
	.param .b64 param0;
	st.param.b64 	[param0], %rd135;
	.param .b64 param1;
	st.param.b64 	[param1], %rd130;
	.param .b64 retval0;
	call.uni (retval0), 
	_Z7linkingP4nodeS0_, 
	(
	param0, 
	param1
	);
	ld.param.b64 	%rd136, [retval0];
	} // callseq 19
	add.s32 	%r42, %r54, -4;
	ld.u64 	%rd138, [%rd14];
	mul.wide.u32 	%rd139, %r42, 8;
	add.s64 	%rd140, %rd138, %rd139;
	ld.u64 	%rd141, [%rd140];
	{ // callseq 20, 0
	.param .b64 param0;
	st.param.b64 	[param0], %rd141;
	.param .b64 param1;
	st.param.b64 	[param1], %rd136;
	.param .b64 retval0;
	call.uni (retval0), 
	_Z7linkingP4nodeS0_, 
	(
	param0, 
	param1
	);
	ld.param.b64 	%rd142, [retval0];
	} // callseq 20
	add.s32 	%r43, %r54, -5;
	ld.u64 	%rd144, [%rd14];
	mul.wide.u32 	%rd145, %r43, 8;
	add.s64 	%rd146, %rd144, %rd145;
	ld.u64 	%rd147, [%rd146];
	{ // callseq 21, 0
	.param .b64 param0;
	st.param.b64 	[param0], %rd147;
	.param .b64 param1;
	st.param.b64 	[param1], %rd142;
	.param .b64 retval0;
	call.uni (retval0), 
	_Z7linkingP4nodeS0_, 
	(
	param0, 
	param1
	);
	ld.param.b64 	%rd148, [retval0];
	} // callseq 21
	add.s32 	%r44, %r54, -6;
	ld.u64 	%rd150, [%rd14];
	mul.wide.u32 	%rd151, %r44, 8;
	add.s64 	%rd152, %rd150, %rd151;
	ld.u64 	%rd153, [%rd152];
	{ // callseq 22, 0
	.param .b64 param0;
	st.param.b64 	[param0], %rd153;
	.param .b64 param1;
	st.param.b64 	[param1], %rd148;
	.param .b64 retval0;
	call.uni (retval0), 
	_Z7linkingP4nodeS0_, 
	(
	param0, 
	param1
	);
	ld.param.b64 	%rd154, [retval0];
	} // callseq 22
	add.s32 	%r45, %r54, -7;
	ld.u64 	%rd156, [%rd14];
	mul.wide.u32 	%rd157, %r45, 8;
	add.s64 	%rd158, %rd156, %rd157;
	ld.u64 	%rd159, [%rd158];
	{ // callseq 23, 0
	.param .b64 param0;
	st.param.b64 	[param0], %rd159;
	.param .b64 param1;
	st.param.b64 	[param1], %rd154;
	.param .b64 retval0;
	call.uni (retval0), 
	_Z7linkingP4nodeS0_, 
	(
	param0, 
	param1
	);
	ld.param.b64 	%rd201, [retval0];
	} // callseq 23
	add.s32 	%r54, %r54, -8;
$L__BB0_11:
	setp.eq.s32 	%p8, %r12, 0;
	@%p8 bra 	$L__BB0_17;
	and.b32  	%r15, %r2, 3;
	setp.lt.u32 	%p9, %r12, 4;
	@%p9 bra 	$L__BB0_14;
	ld.u64 	%rd162, [%rd14];
	mul.wide.u32 	%rd163, %r54, 8;
	add.s64 	%rd164, %rd162, %rd163;
	ld.u64 	%rd165, [%rd164];
	{ // callseq 24, 0
	.param .b64 param0;
	st.param.b64 	[param0], %rd165;
	.param .b64 param1;
	st.param.b64 	[param1], %rd201;
	.param .b64 retval0;
	call.uni (retval0), 
	_Z7linkingP4nodeS0_, 
	(
	param0, 
	param1
	);
	ld.param.b64 	%rd166, [retval0];
	} // callseq 24
	add.s32 	%r46, %r54, -1;
	ld.u64 	%rd168, [%rd14];
	mul.wide.u32 	%rd169, %r46, 8;
	add.s64 	%rd170, %rd168, %rd169;
	ld.u64 	%rd171, [%rd170];
	{ // callseq 25, 0
	.param .b64 param0;
	st.param.b64 	[param0], %rd171;
	.param .b64 param1;
	st.param.b64 	[param1], %rd166;
	.param .b64 retval0;
	call.uni (retval0), 
	_Z7linkingP4nodeS0_, 
	(
	param0, 
	param1
	);
	ld.param.b64 	%rd172, [retval0];
	} // callseq 25
	add.s32 	%r47, %r54, -2;
	ld.u64 	%rd174, [%rd14];
	mul.wide.u32 	%rd175, %r47, 8;
	add.s64 	%rd176, %rd174, %rd175;
	ld.u64 	%rd177, [%rd176];
	{ // callseq 26, 0
	.param .b64 param0;
	st.param.b64 	[param0], %rd177;
	.param .b64 param1;
	st.param.b64 	[param1], %rd172;
	.param .b64 retval0;
	call.uni (retval0), 
	_Z7linkingP4nodeS0_, 
	(
	param0, 
	param1
	);
	ld.param.b64 	%rd178, [retval0];
	} // callseq 26
	add.s32 	%r48, %r54, -3;
	ld.u64 	%rd180, [%rd14];
	mul.wide.u32 	%rd181, %r48, 8;
	add.s64 	%rd182, %rd180, %rd181;
	ld.u64 	%rd183, [%rd182];
	{ // callseq 27, 0
	.param .b64 param0;
	st.param.b64 	[param0], %rd183;
	.param .b64 param1;
	st.param.b64 	[param1], %rd178;
	.param .b64 retval0;
	call.uni (retval0), 
	_Z7linkingP4nodeS0_, 
	(
	param0, 
	param1
	);
	ld.param.b64 	%rd201, [retval0];
	} // callseq 27
	add.s32 	%r54, %r54, -4;
$L__BB0_14:
	setp.eq.s32 	%p10, %r15, 0;
	@%p10 bra 	$L__BB0_17;
	neg.s32 	%r56, %r15;
$L__BB0_16:
	.pragma "nounroll";
	ld.u64 	%rd185, [%rd14];
	mul.wide.u32 	%rd186, %r54, 8;
	add.s64 	%rd187, %rd185, %rd186;
	ld.u64 	%rd188, [%rd187];
	{ // callseq 28, 0
	.param .b64 param0;
	st.param.b64 	[param0], %rd188;
	.param .b64 param1;
	st.param.b64 	[param1], %rd201;
	.param .b64 retval0;
	call.uni (retval0), 
	_Z7linkingP4nodeS0_, 
	(
	param0, 
	param1
	);
	ld.param.b64 	%rd201, [retval0];
	} // callseq 28
	add.s32 	%r54, %r54, -1;
	add.s32 	%r56, %r56, 1;
	setp.ne.s32 	%p11, %r56, 0;
	@%p11 bra 	$L__BB0_16;
$L__BB0_17:
	st.param.b64 	[func_retval0], %rd201;
	ret;
$L__BB0_18:
	ld.u64 	%rd16, [%rd14];
	st.u64 	[%rd16+56], %rd201;
	mov.u64 	%rd201, %rd14;
	bra.uni 	$L__BB0_17;

}
	// .globl	_Z12heightkernelP4nodePi
.visible .entry _Z12heightkernelP4nodePi(
	.param .u64 .ptr .align 1 _Z12heightkernelP4nodePi_param_0,
	.param .u64 .ptr .align 1 _Z12heightkernelP4nodePi_param_1
)
{
	.reg .pred 	%p<3>;
	.reg .b16 	%rs<3>;
	.reg .b32 	%r<8>;
	.reg .b64 	%rd<11>;

	ld.param.u64 	%rd5, [_Z12heightkernelP4nodePi_param_0];
	ld.param.u64 	%rd4, [_Z12heightkernelP4nodePi_param_1];
	cvta.to.global.u64 	%rd10, %rd5;
	ld.global.u8 	%rs1, [%rd10+24];
	setp.ne.s16 	%p1, %rs1, 0;
	mov.b32 	%r7, 0;
	@%p1 bra 	$L__BB1_3;
	mov.b32 	%r7, 0;
$L__BB1_2:
	ld.global.u64 	%rd6, [%rd10];
	cvta.to.global.u64 	%rd7, %rd6;
	ld.global.u64 	%rd8, [%rd7];
	add.s32 	%r7, %r7, 1;
	cvta.to.global.u64 	%rd10, %rd8;
	ld.global.u8 	%rs2, [%rd10+24];
	setp.eq.s16 	%p2, %rs2, 0;
	@%p2 bra 	$L__BB1_2;
$L__BB1_3:
	cvta.to.global.u64 	%rd9, %rd4;
	st.global.u32 	[%rd9], %r7;
	ret;

}
	// .globl	_Z12searchkernelP4nodePiiS1_
.visible .entry _Z12searchkernelP4nodePiiS1_(
	.param .u64 .ptr .align 1 _Z12searchkernelP4nodePiiS1__param_0,
	.param .u64 .ptr .align 1 _Z12searchkernelP4nodePiiS1__param_1,
	.param .u32 _Z12searchkernelP4nodePiiS1__param_2,
	.param .u64 .ptr .align 1 _Z12searchkernelP4nodePiiS1__param_3
)
{
	.reg .pred 	%p<21>;
	.reg .b16 	%rs<3>;
	.reg .b32 	%r<77>;
	.reg .b64 	%rd<161>;

	ld.param.u64 	%rd22, [_Z12searchkernelP4nodePiiS1__param_0];
	ld.param.u64 	%rd23, [_Z12searchkernelP4nodePiiS1__param_1];
	ld.param.u32 	%r27, [_Z12searchkernelP4nodePiiS1__param_2];
	ld.param.u64 	%rd24, [_Z12searchkernelP4nodePiiS1__param_3];
	cvta.to.global.u64 	%rd1, %rd24;
	cvta.to.global.u64 	%rd25, %rd23;
	mov.u32 	%r1, %ctaid.x;
	mul.wide.u32 	%rd26, %r1, 4;
	add.s64 	%rd27, %rd25, %rd26;
	ld.global.u32 	%r2, [%rd27+8];
	setp.eq.s64 	%p1, %rd22, 0;
	@%p1 bra 	$L__BB2_28;
	cvta.to.global.u64 	%rd154, %rd22;
	ld.global.u8 	%rs1, [%rd154+24];
	setp.ne.s16 	%p2, %rs1, 0;
	@%p2 bra 	$L__BB2_8;
$L__BB2_2:
	ld.global.u32 	%r3, [%rd154+28];
	setp.lt.s32 	%p3, %r3, 1;
	mov.b64 	%rd156, 0;
	@%p3 bra 	$L__BB2_7;
	ld.global.u64 	%rd29, [%rd154+8];
	cvta.to.global.u64 	%rd4, %rd29;
	mov.b32 	%r69, 0;
$L__BB2_4:
	mul.wide.u32 	%rd30, %r69, 4;
	add.s64 	%rd31, %rd4, %rd30;
	ld.global.u32 	%r29, [%rd31];
	setp.lt.s32 	%p4, %r2, %r29;
	@%p4 bra 	$L__BB2_6;
	add.s32 	%r69, %r69, 1;
	setp.lt.s32 	%p5, %r69, %r3;
	@%p5 bra 	$L__BB2_4;
$L__BB2_6:
	cvt.u64.u32 	%rd156, %r69;
$L__BB2_7:
	ld.global.u64 	%rd32, [%rd154];
	cvta.to.global.u64 	%rd33, %rd32;
	shl.b64 	%rd34, %rd156, 3;
	add.s64 	%rd35, %rd33, %rd34;
	ld.global.u64 	%rd36, [%rd35];
	cvta.to.global.u64 	%rd154, %rd36;
	ld.global.u8 	%rs2, [%rd154+24];
	setp.eq.s16 	%p6, %rs2, 0;
	@%p6 bra 	$L__BB2_2;
$L__BB2_8:
	ld.global.u32 	%r4, [%rd154+28];
	setp.lt.s32 	%p7, %r4, 1;
	mov.b32 	%r71, 0;
	@%p7 bra 	$L__BB2_12;
	ld.global.u64 	%rd37, [%rd154+8];
	cvta.to.global.u64 	%rd6, %rd37;
	mov.b32 	%r71, 0;
$L__BB2_10:
	mul.wide.u32 	%rd38, %r71, 4;
	add.s64 	%rd39, %rd6, %rd38;
	ld.global.u32 	%r32, [%rd39];
	setp.eq.s32 	%p8, %r32, %r2;
	@%p8 bra 	$L__BB2_12;
	add.s32 	%r71, %r71, 1;
	setp.lt.s32 	%p9, %r71, %r4;
	@%p9 bra 	$L__BB2_10;
$L__BB2_12:
	setp.eq.s32 	%p10, %r71, %r4;
	@%p10 bra 	$L__BB2_28;
	ld.global.u64 	%rd40, [%rd154];
	cvta.to.global.u64 	%rd41, %rd40;
	mul.wide.u32 	%rd42, %r71, 8;
	add.s64 	%rd43, %rd41, %rd42;
	ld.global.u64 	%rd44, [%rd43];
	cvta.to.global.u64 	%rd10, %rd44;
	setp.eq.s64 	%p11, %rd44, 0;
	@%p11 bra 	$L__BB2_28;
	setp.lt.s32 	%p12, %r27, 1;
	@%p12 bra 	$L__BB2_27;
	mul.lo.s32 	%r11, %r27, %r1;
	and.b32  	%r12, %r27, 15;
	setp.lt.u32 	%p13, %r27, 16;
	mov.b32 	%r74, 0;
	@%p13 bra 	$L__BB2_18;
	and.b32  	%r74, %r27, 2147483632;
	neg.s32 	%r72, %r74;
	mul.wide.u32 	%rd46, %r11, 4;
	add.s64 	%rd47, %rd46, %rd1;
	add.s64 	%rd157, %rd47, 32;
	mov.b64 	%rd158, 0;
$L__BB2_17:
	.pragma "nounroll";
	ld.global.u64 	%rd48, [%rd10];
	cvta.to.global.u64 	%rd49, %rd48;
	add.s64 	%rd50, %rd49, %rd158;
	ld.global.u32 	%r34, [%rd50];
	st.global.u32 	[%rd157+-32], %r34;
	ld.global.u64 	%rd51, [%rd10];
	cvta.to.global.u64 	%rd52, %rd51;
	add.s64 	%rd53, %rd52, %rd158;
	ld.global.u32 	%r35, [%rd53+4];
	st.global.u32 	[%rd157+-28], %r35;
	ld.global.u64 	%rd54, [%rd10];
	cvta.to.global.u64 	%rd55, %rd54;
	add.s64 	%rd56, %rd55, %rd158;
	ld.global.u32 	%r36, [%rd56+8];
	st.global.u32 	[%rd157+-24], %r36;
	ld.global.u64 	%rd57, [%rd10];
	cvta.to.global.u64 	%rd58, %rd57;
	add.s64 	%rd59, %rd58, %rd158;
	ld.global.u32 	%r37, [%rd59+12];
	st.global.u32 	[%rd157+-20], %r37;
	ld.global.u64 	%rd60, [%rd10];
	cvta.to.global.u64 	%rd61, %rd60;
	add.s64 	%rd62, %rd61, %rd158;
	ld.global.u32 	%r38, [%rd62+16];
	st.global.u32 	[%rd157+-16], %r38;
	ld.global.u64 	%rd63, [%rd10];
	cvta.to.global.u64 	%rd64, %rd63;
	add.s64 	%rd65, %rd64, %rd158;
	ld.global.u32 	%r39, [%rd65+20];
	st.global.u32 	[%rd157+-12], %r39;
	ld.global.u64 	%rd66, [%rd10];
	cvta.to.global.u64 	%rd67, %rd66;
	add.s64 	%rd68, %rd67, %rd158;
	ld.global.u32 	%r40, [%rd68+24];
	st.global.u32 	[%rd157+-8], %r40;
	ld.global.u64 	%rd69, [%rd10];
	cvta.to.global.u64 	%rd70, %rd69;
	add.s64 	%rd71, %rd70, %rd158;
	ld.global.u32 	%r41, [%rd71+28];
	st.global.u32 	[%rd157+-4], %r41;
	ld.global.u64 	%rd72, [%rd10];
	cvta.to.global.u64 	%rd73, %rd72;
	add.s64 	%rd74, %rd73, %rd158;
	ld.global.u32 	%r42, [%rd74+32];
	st.global.u32 	[%rd157], %r42;
	ld.global.u64 	%rd75, [%rd10];
	cvta.to.global.u64 	%rd76, %rd75;
	add.s64 	%rd77, %rd76, %rd158;
	ld.global.u32 	%r43, [%rd77+36];
	st.global.u32 	[%rd157+4], %r43;
	ld.global.u64 	%rd78, [%rd10];
	cvta.to.global.u64 	%rd79, %rd78;
	add.s64 	%rd80, %rd79, %rd158;
	ld.global.u32 	%r44, [%rd80+40];
	st.global.u32 	[%rd157+8], %r44;
	ld.global.u64 	%rd81, [%rd10];
	cvta.to.global.u64 	%rd82, %rd81;
	add.s64 	%rd83, %rd82, %rd158;
	ld.global.u32 	%r45, [%rd83+44];
	st.global.u32 	[%rd157+12], %r45;
	ld.global.u64 	%rd84, [%rd10];
	cvta.to.global.u64 	%rd85, %rd84;
	add.s64 	%rd86, %rd85, %rd158;
	ld.global.u32 	%r46, [%rd86+48];
	st.global.u32 	[%rd157+16], %r46;
	ld.global.u64 	%rd87, [%rd10];
	cvta.to.global.u64 	%rd88, %rd87;
	add.s64 	%rd89, %rd88, %rd158;
	ld.global.u32 	%r47, [%rd89+52];
	st.global.u32 	[%rd157+20], %r47;
	ld.global.u64 	%rd90, [%rd10];
	cvta.to.global.u64 	%rd91, %rd90;
	add.s64 	%rd92, %rd91, %rd158;
	ld.global.u32 	%r48, [%rd92+56];
	st.global.u32 	[%rd157+24], %r48;
	ld.global.u64 	%rd93, [%rd10];
	cvta.to.global.u64 	%rd94, %rd93;
	add.s64 	%rd95, %rd94, %rd158;
	ld.global.u32 	%r49, [%rd95+60];
	st.global.u32 	[%rd157+28], %r49;
	add.s32 	%r72, %r72, 16;
	add.s64 	%rd158, %rd158, 64;
	add.s64 	%rd157, %rd157, 64;
	setp.eq.s32 	%p14, %r72, 0;
	@%p14 bra 	$L__BB2_18;
	bra.uni 	$L__BB2_17;
$L__BB2_18:
	setp.eq.s32 	%p15, %r12, 0;
	@%p15 bra 	$L__BB2_27;
	and.b32  	%r18, %r27, 7;
	setp.lt.u32 	%p16, %r12, 8;
	@%p16 bra 	$L__BB2_21;
	ld.global.u64 	%rd96, [%rd10];
	cvta.to.global.u64 	%rd97, %rd96;
	cvt.u64.u32 	%rd98, %r74;
	mul.wide.u32 	%rd99, %r74, 4;
	add.s64 	%rd100, %rd97, %rd99;
	ld.global.u32 	%r50, [%rd100];
	add.s32 	%r51, %r74, %r11;
	mul.wide.u32 	%rd101, %r51, 4;
	add.s64 	%rd102, %rd1, %rd101;
	st.global.u32 	[%rd102], %r50;
	ld.global.u64 	%rd103, [%rd10];
	cvta.to.global.u64 	%rd104, %rd103;
	add.s64 	%rd105, %rd104, %rd99;
	ld.global.u32 	%r52, [%rd105+4];
	cvt.u64.u32 	%rd106, %r11;
	add.s64 	%rd107, %rd98, %rd106;
	shl.b64 	%rd108, %rd107, 2;
	add.s64 	%rd109, %rd1, %rd108;
	st.global.u32 	[%rd109+4], %r52;
	ld.global.u64 	%rd110, [%rd10];
	cvta.to.global.u64 	%rd111, %rd110;
	add.s64 	%rd112, %rd111, %rd99;
	ld.global.u32 	%r53, [%rd112+8];
	st.global.u32 	[%rd109+8], %r53;
	ld.global.u64 	%rd113, [%rd10];
	cvta.to.global.u64 	%rd114, %rd113;
	add.s64 	%rd115, %rd114, %rd99;
	ld.global.u32 	%r54, [%rd115+12];
	st.global.u32 	[%rd109+12], %r54;
	ld.global.u64 	%rd116, [%rd10];
	cvta.to.global.u64 	%rd117, %rd116;
	add.s64 	%rd118, %rd117, %rd99;
	ld.global.u32 	%r55, [%rd118+16];
	st.global.u32 	[%rd109+16], %r55;
	ld.global.u64 	%rd119, [%rd10];
	cvta.to.global.u64 	%rd120, %rd119;
	add.s64 	%rd121, %rd120, %rd99;
	ld.global.u32 	%r56, [%rd121+20];
	st.global.u32 	[%rd109+20], %r56;
	ld.global.u64 	%rd122, [%rd10];
	cvta.to.global.u64 	%rd123, %rd122;
	add.s64 	%rd124, %rd123, %rd99;
	ld.global.u32 	%r57, [%rd124+24];
	st.global.u32 	[%rd109+24], %r57;
	ld.global.u64 	%rd125, [%rd10];
	cvta.to.global.u64 	%rd126, %rd125;
	add.s64 	%rd127, %rd126, %rd99;
	ld.global.u32 	%r58, [%rd127+28];
	st.global.u32 	[%rd109+28], %r58;
	add.s32 	%r74, %r74, 8;
$L__BB2_21:
	setp.eq.s32 	%p17, %r18, 0;
	@%p17 bra 	$L__BB2_27;
	and.b32  	%r21, %r27, 3;
	setp.lt.u32 	%p18, %r18, 4;
	@%p18 bra 	$L__BB2_24;
	ld.global.u64 	%rd128, [%rd10];
	cvta.to.global.u64 	%rd129, %rd128;
	cvt.u64.u32 	%rd130, %r74;
	mul.wide.u32 	%rd131, %r74, 4;
	add.s64 	%rd132, %rd129, %rd131;
	ld.global.u32 	%r59, [%rd132];
	add.s32 	%r60, %r74, %r11;
	mul.wide.u32 	%rd133, %r60, 4;
	add.s64 	%rd134, %rd1, %rd133;
	st.global.u32 	[%rd134], %r59;
	ld.global.u64 	%rd135, [%rd10];
	cvta.to.global.u64 	%rd136, %rd135;
	add.s64 	%rd137, %rd136, %rd131;
	ld.global.u32 	%r61, [%rd137+4];
	cvt.u64.u32 	%rd138, %r11;
	add.s64 	%rd139, %rd130, %rd138;
	shl.b64 	%rd140, %rd139, 2;
	add.s64 	%rd141, %rd1, %rd140;
	st.global.u32 	[%rd141+4], %r61;
	ld.global.u64 	%rd142, [%rd10];
	cvta.to.global.u64 	%rd143, %rd142;
	add.s64 	%rd144, %rd143, %rd131;
	ld.global.u32 	%r62, [%rd144+8];
	st.global.u32 	[%rd141+8], %r62;
	ld.global.u64 	%rd145, [%rd10];
	cvta.to.global.u64 	%rd146, %rd145;
	add.s64 	%rd147, %rd146, %rd131;
	ld.global.u32 	%r63, [%rd147+12];
	st.global.u32 	[%rd141+12], %r63;
	add.s32 	%r74, %r74, 4;
$L__BB2_24:
	setp.eq.s32 	%p19, %r21, 0;
	@%p19 bra 	$L__BB2_27;
	add.s32 	%r64, %r74, %r11;
	mul.wide.u32 	%rd148, %r64, 4;
	add.s64 	%rd160, %rd1, %rd148;
	mul.wide.u32 	%rd159, %r74, 4;
	neg.s32 	%r76, %r21;
$L__BB2_26:
	.pragma "nounroll";
	ld.global.u64 	%rd149, [%rd10];
	cvta.to.global.u64 	%rd150, %rd149;
	add.s64 	%rd151, %rd150, %rd159;
	ld.global.u32 	%r65, [%rd151];
	st.global.u32 	[%rd160], %r65;
	add.s64 	%rd160, %rd160, 4;
	add.s64 	%rd159, %rd159, 4;
	add.s32 	%r76, %r76, 1;
	setp.ne.s32 	%p20, %r76, 0;
	@%p20 bra 	$L__BB2_26;
$L__BB2_27:
	ret;
$L__BB2_28:
	mul.lo.s32 	%r66, %r27, %r1;
	mul.wide.s32 	%rd152, %r66, 4;
	add.s64 	%rd153, %rd1, %rd152;
	mov.b32 	%r67, -1;
	st.global.u32 	[%rd153], %r67;
	bra.uni 	$L__BB2_27;

}
	// .globl	_Z11rangekernelP4nodePiiiS1_S1_
.visible .entry _Z11rangekernelP4nodePiiiS1_S1_(
	.param .u64 .ptr .align 1 _Z11rangekernelP4nodePiiiS1_S1__param_0,
	.param .u64 .ptr .align 1 _Z11rangekernelP4nodePiiiS1_S1__param_1,
	.param .u32 _Z11rangekernelP4nodePiiiS1_S1__param_2,
	.param .u32 _Z11rangekernelP4nodePiiiS1_S1__param_3,
	.param .u64 .ptr .align 1 _Z11rangekernelP4nodePiiiS1_S1__param_4,
	.param .u64 .ptr .align 1 _Z11rangekernelP4nodePiiiS1_S1__param_5
)
{
	.reg .pred 	%p<25>;
	.reg .b16 	%rs<3>;
	.reg .b32 	%r<148>;
	.reg .b64 	%rd<126>;

	ld.param.u64 	%rd121, [_Z11rangekernelP4nodePiiiS1_S1__param_0];
	ld.param.u64 	%rd19, [_Z11rangekernelP4nodePiiiS1_S1__param_1];
	ld.param.u32 	%r40, [_Z11rangekernelP4nodePiiiS1_S1__param_2];
	ld.param.u32 	%r39, [_Z11rangekernelP4nodePiiiS1_S1__param_3];
	ld.param.u64 	%rd20, [_Z11rangekernelP4nodePiiiS1_S1__param_4];
	ld.param.u64 	%rd21, [_Z11rangekernelP4nodePiiiS1_S1__param_5];
	cvta.to.global.u64 	%rd22, %rd121;
	cvta.to.global.u64 	%rd1, %rd21;
	cvta.to.global.u64 	%rd2, %rd20;
	cvta.to.global.u64 	%rd23, %rd19;
	mov.u32 	%r1, %ctaid.x;
	shl.b32 	%r41, %r1, 1;
	mul.wide.u32 	%rd24, %r41, 4;
	add.s64 	%rd25, %rd23, %rd24;
	ld.global.u32 	%r2, [%rd25+8];
	ld.global.u32 	%r3, [%rd25+12];
	sub.s32 	%r42, %r3, %r2;
	add.s32 	%r43, %r42, 1;
	min.s32 	%r44, %r40, %r43;
	mul.wide.s32 	%rd26, %r44, 4;
	{ // callseq 30, 0
	.param .b64 param0;
	st.param.b64 	[param0], %rd26;
	.param .b64 retval0;
	call.uni (retval0), 
	malloc, 
	(
	param0
	);
	ld.param.b64 	%rd27, [retval0];
	} // callseq 30
	mul.wide.s32 	%rd28, %r44, 8;
	{ // callseq 31, 0
	.param .b64 param0;
	st.param.b64 	[param0], %rd28;
	.param .b64 retval0;
	call.uni (retval0), 
	malloc, 
	(
	param0
	);
	ld.param.b64 	%rd29, [retval0];
	} // callseq 31
	ld.global.u8 	%rs1, [%rd22+24];
	setp.ne.s16 	%p1, %rs1, 0;
	@%p1 bra 	$L__BB3_7;
$L__BB3_1:
	ld.u32 	%r4, [%rd121+28];
	setp.lt.s32 	%p2, %r4, 1;
	mov.b64 	%rd123, 0;
	@%p2 bra 	$L__BB3_6;
	ld.u64 	%rd6, [%rd121+8];
	mov.b32 	%r133, 0;
$L__BB3_3:
	mul.wide.u32 	%rd31, %r133, 4;
	add.s64 	%rd32, %rd6, %rd31;
	ld.u32 	%r46, [%rd32];
	setp.lt.s32 	%p3, %r2, %r46;
	@%p3 bra 	$L__BB3_5;
	add.s32 	%r133, %r133, 1;
	setp.lt.s32 	%p4, %r133, %r4;
	@%p4 bra 	$L__BB3_3;
$L__BB3_5:
	cvt.u64.u32 	%rd123, %r133;
$L__BB3_6:
	ld.u64 	%rd33, [%rd121];
	shl.b64 	%rd34, %rd123, 3;
	add.s64 	%rd35, %rd33, %rd34;
	ld.u64 	%rd121, [%rd35];
	ld.u8 	%rs2, [%rd121+24];
	setp.eq.s16 	%p5, %rs2, 0;
	@%p5 bra 	$L__BB3_1;
$L__BB3_7:
	ld.u32 	%r5, [%rd121+28];
	setp.lt.s32 	%p6, %r5, 1;
	mov.b32 	%r139, 0;
	@%p6 bra 	$L__BB3_11;
	ld.u64 	%rd8, [%rd121+8];
	mov.b32 	%r139, 0;
$L__BB3_9:
	mul.wide.u32 	%rd36, %r139, 4;
	add.s64 	%rd37, %rd8, %rd36;
	ld.u32 	%r49, [%rd37];
	setp.ge.s32 	%p7, %r49, %r2;
	@%p7 bra 	$L__BB3_11;
	add.s32 	%r139, %r139, 1;
	setp.lt.s32 	%p8, %r139, %r5;
	@%p8 bra 	$L__BB3_9;
$L__BB3_11:
	setp.eq.s64 	%p9, %rd121, 0;
	mov.b32 	%r140, 0;
	@%p9 bra 	$L__BB3_17;
	mov.b32 	%r140, 0;
$L__BB3_13:
	ld.u32 	%r52, [%rd121+28];
	setp.ge.s32 	%p10, %r139, %r52;
	@%p10 bra 	$L__BB3_16;
$L__BB3_14:
	ld.u64 	%rd38, [%rd121+8];
	mul.wide.u32 	%rd39, %r139, 4;
	add.s64 	%rd40, %rd38, %rd39;
	ld.u32 	%r16, [%rd40];
	setp.gt.s32 	%p11, %r16, %r3;
	@%p11 bra 	$L__BB3_16;
	mul.wide.s32 	%rd41, %r140, 4;
	add.s64 	%rd42, %rd27, %rd41;
	st.u32 	[%rd42], %r16;
	ld.u64 	%rd43, [%rd121];
	mul.wide.u32 	%rd44, %r139, 8;
	add.s64 	%rd45, %rd43, %rd44;
	ld.u64 	%rd46, [%rd45];
	mul.wide.s32 	%rd47, %r140, 8;
	add.s64 	%rd48, %rd29, %rd47;
	st.u64 	[%rd48], %rd46;
	add.s32 	%r140, %r140, 1;
	add.s32 	%r139, %r139, 1;
	ld.u32 	%r53, [%rd121+28];
	setp.lt.s32 	%p12, %r139, %r53;
	@%p12 bra 	$L__BB3_14;
$L__BB3_16:
	ld.u64 	%rd49, [%rd121];
	ld.u64 	%rd121, [%rd49+56];
	setp.ne.s64 	%p13, %rd121, 0;
	mov.b32 	%r139, 0;
	@%p13 bra 	$L__BB3_13;
$L__BB3_17:
	setp.eq.s32 	%p14, %r140, 0;
	@%p14 bra 	$L__BB3_33;
	setp.lt.s32 	%p15, %r140, 1;
	@%p15 bra 	$L__BB3_34;
	setp.lt.s32 	%p16, %r39, 1;
	mul.wide.u32 	%rd50, %r1, 4;
	add.s64 	%rd14, %rd2, %rd50;
	@%p16 bra 	$L__BB3_34;
	add.s32 	%r21, %r39, -1;
	and.b32  	%r22, %r39, 7;
	add.s32 	%r23, %r22, -1;
	and.b32  	%r24, %r39, 3;
	and.b32  	%r25, %r39, 2147483640;
	and.b32  	%r26, %r39, 1;
	neg.s32 	%r27, %r25;
	mov.b32 	%r142, 0;
$L__BB3_21:
	setp.lt.u32 	%p17, %r21, 7;
	mul.wide.u32 	%rd51, %r142, 8;
	add.s64 	%rd52, %rd29, %rd51;
	ld.u64 	%rd15, [%rd52];
	mov.b32 	%r146, 0;
	@%p17 bra 	$L__BB3_24;
	mov.b32 	%r143, 7;
	mov.b64 	%rd125, 0;
	mov.u32 	%r144, %r27;
$L__BB3_23:
	.pragma "nounroll";
	ld.u64 	%rd54, [%rd15];
	add.s64 	%rd55, %rd54, %rd125;
	ld.u32 	%r58, [%rd55];
	ld.global.u32 	%r59, [%rd14];
	add.s32 	%r60, %r59, %r142;
	mad.lo.s32 	%r61, %r60, %r39, %r143;
	add.s32 	%r62, %r61, -7;
	mul.wide.s32 	%rd56, %r62, 4;
	add.s64 	%rd57, %rd1, %rd56;
	st.global.u32 	[%rd57], %r58;
	ld.u64 	%rd58, [%rd15];
	add.s64 	%rd59, %rd58, %rd125;
	ld.u32 	%r63, [%rd59+4];
	ld.global.u32 	%r64, [%rd14];
	add.s32 	%r65, %r64, %r142;
	mad.lo.s32 	%r66, %r65, %r39, %r143;
	add.s32 	%r67, %r66, -6;
	mul.wide.s32 	%rd60, %r67, 4;
	add.s64 	%rd61, %rd1, %rd60;
	st.global.u32 	[%rd61], %r63;
	ld.u64 	%rd62, [%rd15];
	add.s64 	%rd63, %rd62, %rd125;
	ld.u32 	%r68, [%rd63+8];
	ld.global.u32 	%r69, [%rd14];
	add.s32 	%r70, %r69, %r142;
	mad.lo.s32 	%r71, %r70, %r39, %r143;
	add.s32 	%r72, %r71, -5;
	mul.wide.s32 	%rd64, %r72, 4;
	add.s64 	%rd65, %rd1, %rd64;
	st.global.u32 	[%rd65], %r68;
	ld.u64 	%rd66, [%rd15];
	add.s64 	%rd67, %rd66, %rd125;
	ld.u32 	%r73, [%rd67+12];
	ld.global.u32 	%r74, [%rd14];
	add.s32 	%r75, %r74, %r142;
	mad.lo.s32 	%r76, %r75, %r39, %r143;
	add.s32 	%r77, %r76, -4;
	mul.wide.s32 	%rd68, %r77, 4;
	add.s64 	%rd69, %rd1, %rd68;
	st.global.u32 	[%rd69], %r73;
	ld.u64 	%rd70, [%rd15];
	add.s64 	%rd71, %rd70, %rd125;
	ld.u32 	%r78, [%rd71+16];
	ld.global.u32 	%r79, [%rd14];
	add.s32 	%r80, %r79, %r142;
	mad.lo.s32 	%r81, %r80, %r39, %r143;
	add.s32 	%r82, %r81, -3;
	mul.wide.s32 	%rd72, %r82, 4;
	add.s64 	%rd73, %rd1, %rd72;
	st.global.u32 	[%rd73], %r78;
	ld.u64 	%rd74, [%rd15];
	add.s64 	%rd75, %rd74, %rd125;
	ld.u32 	%r83, [%rd75+20];
	ld.global.u32 	%r84, [%rd14];
	add.s32 	%r85, %r84, %r142;
	mad.lo.s32 	%r86, %r85, %r39, %r143;
	add.s32 	%r87, %r86, -2;
	mul.wide.s32 	%rd76, %r87, 4;
	add.s64 	%rd77, %rd1, %rd76;
	st.global.u32 	[%rd77], %r83;
	ld.u64 	%rd78, [%rd15];
	add.s64 	%rd79, %rd78, %rd125;
	ld.u32 	%r88, [%rd79+24];
	ld.global.u32 	%r89, [%rd14];
	add.s32 	%r90, %r89, %r142;
	mad.lo.s32 	%r91, %r90, %r39, %r143;
	add.s32 	%r92, %r91, -1;
	mul.wide.s32 	%rd80, %r92, 4;
	add.s64 	%rd81, %rd1, %rd80;
	st.global.u32 	[%rd81], %r88;
	ld.u64 	%rd82, [%rd15];
	add.s64 	%rd83, %rd82, %rd125;
	ld.u32 	%r93, [%rd83+28];
	ld.global.u32 	%r94, [%rd14];
	add.s32 	%r95, %r94, %r142;
	mad.lo.s32 	%r96, %r95, %r39, %r143;
	mul.wide.s32 	%rd84, %r96, 4;
	add.s64 	%rd85, %rd1, %rd84;
	st.global.u32 	[%rd85], %r93;
	add.s32 	%r144, %r144, 8;
	add.s32 	%r143, %r143, 8;
	add.s64 	%rd125, %rd125, 32;
	setp.ne.s32 	%p18, %r144, 0;
	mov.u32 	%r146, %r25;
	@%p18 bra 	$L__BB3_23;
$L__BB3_24:
	setp.eq.s32 	%p19, %r22, 0;
	@%p19 bra 	$L__BB3_32;
	setp.lt.u32 	%p20, %r23, 3;
	@%p20 bra 	$L__BB3_27;
	ld.u64 	%rd86, [%rd15];
	mul.wide.u32 	%rd87, %r146, 4;
	add.s64 	%rd88, %rd86, %rd87;
	ld.u32 	%r97, [%rd88];
	ld.global.u32 	%r98, [%rd14];
	add.s32 	%r99, %r98, %r142;
	mad.lo.s32 	%r100, %r99, %r39, %r146;
	mul.wide.s32 	%rd89, %r100, 4;
	add.s64 	%rd90, %rd1, %rd89;
	st.global.u32 	[%rd90], %r97;
	ld.global.u32 	%r101, [%rd14];
	add.s32 	%r102, %r101, %r142;
	mad.lo.s32 	%r103, %r102, %r39, %r146;
	ld.u64 	%rd91, [%rd15];
	add.s64 	%rd92, %rd91, %rd87;
	ld.u32 	%r104, [%rd92+4];
	add.s32 	%r105, %r103, 1;
	mul.wide.s32 	%rd93, %r105, 4;
	add.s64 	%rd94, %rd1, %rd93;
	st.global.u32 	[%rd94], %r104;
	ld.global.u32 	%r106, [%rd14];
	add.s32 	%r107, %r106, %r142;
	mad.lo.s32 	%r108, %r107, %r39, %r146;
	ld.u64 	%rd95, [%rd15];
	add.s64 	%rd96, %rd95, %rd87;
	ld.u32 	%r109, [%rd96+8];
	add.s32 	%r110, %r108, 2;
	mul.wide.s32 	%rd97, %r110, 4;
	add.s64 	%rd98, %rd1, %rd97;
	st.global.u32 	[%rd98], %r109;
	ld.global.u32 	%r111, [%rd14];
	add.s32 	%r112, %r111, %r142;
	mad.lo.s32 	%r113, %r112, %r39, %r146;
	ld.u64 	%rd99, [%rd15];
	add.s64 	%rd100, %rd99, %rd87;
	ld.u32 	%r114, [%rd100+12];
	add.s32 	%r115, %r113, 3;
	mul.wide.s32 	%rd101, %r115, 4;
	add.s64 	%rd102, %rd1, %rd101;
	st.global.u32 	[%rd102], %r114;
	add.s32 	%r146, %r146, 4;
$L__BB3_27:
	setp.eq.s32 	%p21, %r24, 0;
	@%p21 bra 	$L__BB3_32;
	setp.eq.s32 	%p22, %r24, 1;
	@%p22 bra 	$L__BB3_30;
	ld.u64 	%rd103, [%rd15];
	mul.wide.u32 	%rd104, %r146, 4;
	add.s64 	%rd105, %rd103, %rd104;
	ld.u32 	%r116, [%rd105];
	ld.global.u32 	%r117, [%rd14];
	add.s32 	%r118, %r117, %r142;
	mad.lo.s32 	%r119, %r118, %r39, %r146;
	mul.wide.s32 	%rd106, %r119, 4;
	add.s64 	%rd107, %rd1, %rd106;
	st.global.u32 	[%rd107], %r116;
	ld.global.u32 	%r120, [%rd14];
	add.s32 	%r121, %r120, %r142;
	mad.lo.s32 	%r122, %r121, %r39, %r146;
	ld.u64 	%rd108, [%rd15];
	add.s64 	%rd109, %rd108, %rd104;
	ld.u32 	%r123, [%rd109+4];
	add.s32 	%r124, %r122, 1;
	mul.wide.s32 	%rd110, %r124, 4;
	add.s64 	%rd111, %rd1, %rd110;
	st.global.u32 	[%rd111], %r123;
	add.s32 	%r146, %r146, 2;
$L__BB3_30:
	setp.eq.s32 	%p23, %r26, 0;
	@%p23 bra 	$L__BB3_32;
	ld.u64 	%rd112, [%rd15];
	mul.wide.u32 	%rd113, %r146, 4;
	add.s64 	%rd114, %rd112, %rd113;
	ld.u32 	%r125, [%rd114];
	ld.global.u32 	%r126, [%rd14];
	add.s32 	%r127, %r126, %r142;
	mad.lo.s32 	%r128, %r127, %r39, %r146;
	mul.wide.s32 	%rd115, %r128, 4;
	add.s64 	%rd116, %rd1, %rd115;
	st.global.u32 	[%rd116], %r125;
$L__BB3_32:
	add.s32 	%r142, %r142, 1;
	setp.eq.s32 	%p24, %r142, %r140;
	@%p24 bra 	$L__BB3_34;
	bra.uni 	$L__BB3_21;
$L__BB3_33:
	mul.wide.u32 	%rd117, %r1, 4;
	add.s64 	%rd118, %rd2, %rd117;
	ld.global.u32 	%r129, [%rd118];
	mul.lo.s32 	%r130, %r129, %r39;
	mul.wide.s32 	%rd119, %r130, 4;
	add.s64 	%rd120, %rd1, %rd119;
	mov.b32 	%r131, -1;
	st.global.u32 	[%rd120], %r131;
$L__BB3_34:
	ret;

}
	// .globl	_Z16rangekernelcountP4nodePiiS1_
.visible .entry _Z16rangekernelcountP4nodePiiS1_(
	.param .u64 .ptr .align 1 _Z16rangekernelcountP4nodePiiS1__param_0,
	.param .u64 .ptr .align 1 _Z16rangekernelcountP4nodePiiS1__param_1,
	.param .u32 _Z16rangekernelcountP4nodePiiS1__param_2,
	.param .u64 .ptr .align 1 _Z16rangekernelcountP4nodePiiS1__param_3
)
{
	.reg .pred 	%p<14>;
	.reg .b16 	%rs<3>;
	.reg .b32 	%r<42>;
	.reg .b64 	%rd<45>;

	ld.param.u64 	%rd41, [_Z16rangekernelcountP4nodePiiS1__param_0];
	ld.param.u64 	%rd16, [_Z16rangekernelcountP4nodePiiS1__param_1];
	ld.param.u64 	%rd15, [_Z16rangekernelcountP4nodePiiS1__param_3];
	cvta.to.global.u64 	%rd17, %rd16;
	mov.u32 	%r1, %ctaid.x;
	shl.b32 	%r22, %r1, 1;
	mul.wide.u32 	%rd18, %r22, 4;
	add.s64 	%rd19, %rd17, %rd18;
	ld.global.u32 	%r2, [%rd19+8];
	ld.global.u32 	%r3, [%rd19+12];
	cvta.to.global.u64 	%rd40, %rd41;
	ld.global.u8 	%rs1, [%rd40+24];
	setp.ne.s16 	%p1, %rs1, 0;
	@%p1 bra 	$L__BB4_7;
$L__BB4_1:
	ld.global.u32 	%r4, [%rd40+28];
	setp.lt.s32 	%p2, %r4, 1;
	mov.b64 	%rd43, 0;
	@%p2 bra 	$L__BB4_6;
	ld.global.u64 	%rd21, [%rd40+8];
	cvta.to.global.u64 	%rd3, %rd21;
	mov.b32 	%r33, 0;
$L__BB4_3:
	mul.wide.u32 	%rd22, %r33, 4;
	add.s64 	%rd23, %rd3, %rd22;
	ld.global.u32 	%r24, [%rd23];
	setp.lt.s32 	%p3, %r2, %r24;
	@%p3 bra 	$L__BB4_5;
	add.s32 	%r33, %r33, 1;
	setp.lt.s32 	%p4, %r33, %r4;
	@%p4 bra 	$L__BB4_3;
$L__BB4_5:
	cvt.u64.u32 	%rd43, %r33;
$L__BB4_6:
	ld.global.u64 	%rd24, [%rd40];
	cvta.to.global.u64 	%rd25, %rd24;
	shl.b64 	%rd26, %rd43, 3;
	add.s64 	%rd27, %rd25, %rd26;
	ld.global.u64 	%rd41, [%rd27];
	cvta.to.global.u64 	%rd40, %rd41;
	ld.global.u8 	%rs2, [%rd40+24];
	setp.eq.s16 	%p5, %rs2, 0;
	@%p5 bra 	$L__BB4_1;
$L__BB4_7:
	ld.global.u32 	%r5, [%rd40+28];
	setp.lt.s32 	%p6, %r5, 1;
	mov.b32 	%r39, 0;
	@%p6 bra 	$L__BB4_11;
	ld.global.u64 	%rd28, [%rd40+8];
	cvta.to.global.u64 	%rd6, %rd28;
	mov.b32 	%r39, 0;
$L__BB4_9:
	mul.wide.u32 	%rd29, %r39, 4;
	add.s64 	%rd30, %rd6, %rd29;
	ld.global.u32 	%r27, [%rd30];
	setp.ge.s32 	%p7, %r27, %r2;
	@%p7 bra 	$L__BB4_11;
	add.s32 	%r39, %r39, 1;
	setp.lt.s32 	%p8, %r39, %r5;
	@%p8 bra 	$L__BB4_9;
$L__BB4_11:
	setp.eq.s64 	%p9, %rd41, 0;
	mov.b32 	%r41, 1;
	@%p9 bra 	$L__BB4_19;
	mov.b32 	%r40, 0;
$L__BB4_13:
	ld.global.u32 	%r14, [%rd40+28];
	setp.ge.s32 	%p10, %r39, %r14;
	@%p10 bra 	$L__BB4_17;
	ld.global.u64 	%rd31, [%rd40+8];
	cvta.to.global.u64 	%rd12, %rd31;
$L__BB4_15:
	mul.wide.u32 	%rd32, %r39, 4;
	add.s64 	%rd33, %rd12, %rd32;
	ld.global.u32 	%r30, [%rd33];
	setp.gt.s32 	%p11, %r30, %r3;
	@%p11 bra 	$L__BB4_17;
	add.s32 	%r40, %r40, 1;
	add.s32 	%r39, %r39, 1;
	setp.lt.s32 	%p12, %r39, %r14;
	@%p12 bra 	$L__BB4_15;
$L__BB4_17:
	ld.global.u64 	%rd34, [%rd40];
	cvta.to.global.u64 	%rd35, %rd34;
	ld.global.u64 	%rd36, [%rd35+56];
	cvta.to.global.u64 	%rd40, %rd36;
	setp.ne.s64 	%p13, %rd36, 0;
	mov.b32 	%r39, 0;
	@%p13 bra 	$L__BB4_13;
	add.s32 	%r41, %r40, 1;
$L__BB4_19:
	cvta.to.global.u64 	%rd37, %rd15;
	mul.wide.u32 	%rd38, %r1, 4;
	add.s64 	%rd39, %rd37, %rd38;
	st.global.u32 	[%rd39+4], %r41;
	ret;

}
	// .globl	_Z14additionkernelP4nodePii
.visible .entry _Z14additionkernelP4nodePii(
	.param .u64 .ptr .align 1 _Z14additionkernelP4nodePii_param_0,
	.param .u64 .ptr .align 1 _Z14additionkernelP4nodePii_param_1,
	.param .u32 _Z14additionkernelP4nodePii_param_2
)
{
	.reg .pred 	%p<13>;
	.reg .b16 	%rs<3>;
	.reg .b32 	%r<27>;
	.reg .b64 	%rd<32>;

	ld.param.u64 	%rd29, [_Z14additionkernelP4nodePii_param_0];
	ld.param.u64 	%rd11, [_Z14additionkernelP4nodePii_param_1];
	cvta.to.global.u64 	%rd12, %rd11;
	mov.u32 	%r10, %ctaid.x;
	mul.lo.s32 	%r11, %r10, 3;
	mul.wide.u32 	%rd13, %r11, 4;
	add.s64 	%rd1, %rd12, %rd13;
	ld.global.u32 	%r1, [%rd1+8];
	setp.eq.s64 	%p1, %rd29, 0;
	@%p1 bra 	$L__BB5_16;
	cvta.to.global.u64 	%rd14, %rd29;
	ld.global.u8 	%rs1, [%rd14+24];
	setp.ne.s16 	%p2, %rs1, 0;
	@%p2 bra 	$L__BB5_8;
$L__BB5_2:
	ld.u32 	%r2, [%rd29+28];
	setp.lt.s32 	%p3, %r2, 1;
	mov.b64 	%rd31, 0;
	@%p3 bra 	$L__BB5_7;
	ld.u64 	%rd3, [%rd29+8];
	mov.b32 	%r24, 0;
$L__BB5_4:
	mul.wide.u32 	%rd16, %r24, 4;
	add.s64 	%rd17, %rd3, %rd16;
	ld.u32 	%r13, [%rd17];
	setp.lt.s32 	%p4, %r1, %r13;
	@%p4 bra 	$L__BB5_6;
	add.s32 	%r24, %r24, 1;
	setp.lt.s32 	%p5, %r24, %r2;
	@%p5 bra 	$L__BB5_4;
$L__BB5_6:
	cvt.u64.u32 	%rd31, %r24;
$L__BB5_7:
	ld.u64 	%rd18, [%rd29];
	shl.b64 	%rd19, %rd31, 3;
	add.s64 	%rd20, %rd18, %rd19;
	ld.u64 	%rd29, [%rd20];
	ld.u8 	%rs2, [%rd29+24];
	setp.eq.s16 	%p6, %rs2, 0;
	@%p6 bra 	$L__BB5_2;
$L__BB5_8:
	ld.u32 	%r3, [%rd29+28];
	setp.lt.s32 	%p7, %r3, 1;
	mov.b32 	%r26, 0;
	@%p7 bra 	$L__BB5_12;
	ld.u64 	%rd5, [%rd29+8];
	mov.b32 	%r26, 0;
$L__BB5_10:
	mul.wide.u32 	%rd21, %r26, 4;
	add.s64 	%rd22, %rd5, %rd21;
	ld.u32 	%r16, [%rd22];
	setp.eq.s32 	%p8, %r16, %r1;
	@%p8 bra 	$L__BB5_12;
	add.s32 	%r26, %r26, 1;
	setp.lt.s32 	%p9, %r26, %r3;
	@%p9 bra 	$L__BB5_10;
$L__BB5_12:
	setp.eq.s32 	%p10, %r26, %r3;
	@%p10 bra 	$L__BB5_16;
	ld.u64 	%rd23, [%rd29];
	mul.wide.u32 	%rd24, %r26, 8;
	add.s64 	%rd25, %rd23, %rd24;
	ld.u64 	%rd9, [%rd25];
	setp.eq.s64 	%p11, %rd9, 0;
	@%p11 bra 	$L__BB5_16;
$L__BB5_14:
	atom.relaxed.cas.b32 	%r17, [%rd9+8], 0, 1;
	setp.ne.s32 	%p12, %r17, 0;
	@%p12 bra 	$L__BB5_14;
	ld.global.u32 	%r18, [%rd1+16];
	ld.u64 	%rd26, [%rd9];
	ld.global.u32 	%r19, [%rd1+12];
	mul.wide.s32 	%rd27, %r19, 4;
	add.s64 	%rd28, %rd26, %rd27;
	ld.u32 	%r20, [%rd28+-4];
	add.s32 	%r21, %r20, %r18;
	st.u32 	[%rd28+-4], %r21;
	mov.b32 	%r22, 0;
	st.u32 	[%rd9+8], %r22;
$L__BB5_16:
	ret;

}
	// .globl	_Z10pathkernelP4nodeiPi
.visible .entry _Z10pathkernelP4nodeiPi(
	.param .u64 .ptr .align 1 _Z10pathkernelP4nodeiPi_param_0,
	.param .u32 _Z10pathkernelP4nodeiPi_param_1,
	.param .u64 .ptr .align 1 _Z10pathkernelP4nodeiPi_param_2
)
{
	.reg .pred 	%p<6>;
	.reg .b16 	%rs<3>;
	.reg .b32 	%r<20>;
	.reg .b64 	%rd<31>;

	ld.param.u64 	%rd9, [_Z10pathkernelP4nodeiPi_param_0];
	ld.param.u32 	%r8, [_Z10pathkernelP4nodeiPi_param_1];
	ld.param.u64 	%rd10, [_Z10pathkernelP4nodeiPi_param_2];
	cvta.to.global.u64 	%rd1, %rd10;
	cvta.to.global.u64 	%rd30, %rd9;
	ld.global.u8 	%rs1, [%rd30+24];
	setp.ne.s16 	%p1, %rs1, 0;
	mov.b32 	%r19, 0;
	@%p1 bra 	$L__BB6_8;
	mov.b32 	%r16, 0;
$L__BB6_2:
	ld.global.u64 	%rd12, [%rd30+8];
	cvta.to.global.u64 	%rd13, %rd12;
	ld.global.u32 	%r11, [%rd13];
	add.s32 	%r19, %r16, 1;
	mul.wide.u32 	%rd14, %r16, 4;
	add.s64 	%rd15, %rd1, %rd14;
	st.global.u32 	[%rd15], %r11;
	ld.global.u32 	%r3, [%rd30+28];
	setp.lt.s32 	%p2, %r3, 1;
	mov.b64 	%rd29, 0;
	@%p2 bra 	$L__BB6_7;
	ld.global.u64 	%rd16, [%rd30+8];
	cvta.to.global.u64 	%rd4, %rd16;
	mov.b32 	%r18, 0;
$L__BB6_4:
	mul.wide.u32 	%rd17, %r18, 4;
	add.s64 	%rd18, %rd4, %rd17;
	ld.global.u32 	%r13, [%rd18];
	setp.lt.s32 	%p3, %r8, %r13;
	@%p3 bra 	$L__BB6_6;
	add.s32 	%r18, %r18, 1;
	setp.lt.s32 	%p4, %r18, %r3;
	@%p4 bra 	$L__BB6_4;
$L__BB6_6:
	cvt.u64.u32 	%rd29, %r18;
$L__BB6_7:
	ld.global.u64 	%rd19, [%rd30];
	cvta.to.global.u64 	%rd20, %rd19;
	shl.b64 	%rd21, %rd29, 3;
	add.s64 	%rd22, %rd20, %rd21;
	ld.global.u64 	%rd23, [%rd22];
	cvta.to.global.u64 	%rd30, %rd23;
	ld.global.u8 	%rs2, [%rd30+24];
	setp.eq.s16 	%p5, %rs2, 0;
	mov.u32 	%r16, %r19;
	@%p5 bra 	$L__BB6_2;
$L__BB6_8:
	ld.global.u64 	%rd24, [%rd30+8];
	cvta.to.global.u64 	%rd25, %rd24;
	ld.global.u32 	%r14, [%rd25];
	mul.wide.u32 	%rd26, %r19, 4;
	add.s64 	%rd27, %rd1, %rd26;
	st.global.u32 	[%rd27], %r14;
	mov.b32 	%r15, -1;
	st.global.u32 	[%rd27+4], %r15;
	ret;

}
	// .globl	_Z9linkleafsP4node
.visible .entry _Z9linkleafsP4node(
	.param .u64 .ptr .align 1 _Z9linkleafsP4node_param_0
)
{
	.reg .b64 	%rd<4>;

	ld.param.u64 	%rd1, [_Z9linkleafsP4node_param_0];
	{ // callseq 32, 0
	.param .b64 param0;
	st.param.b64 	[param0], %rd1;
	.param .b64 param1;
	st.param.b64 	[param1], 0;
	.param .b64 retval0;
	call.uni (retval0), 
	_Z7linkingP4nodeS0_, 
	(
	param0, 
	param1
	);
	ld.param.b64 	%rd2, [retval0];
	} // callseq 32
	ret;

}


// ===== COMPILED SASS (sm_100) =====

	.target	sm_100

	.elftype	@"ET_EXEC"


//--------------------- .note.nv.tkinfo           --------------------------
	.section	.note.nv.tkinfo,"",@"SHT_NOTE"
	.sectionflags	@"SHF_NOTE_NV_TKINFO"
	.tkinfo
        /*0018*/ 	.word	0x00000002
        /*0030*/ 	.string	""
        /*0030*/ 	.string	"ptxas"
        /*0030*/ 	.string	"Cuda compilation tools, release 13.0, V13.0.88"
        /*0030*/ 	.string	"Build cuda_13.0.r13.0/compiler.36424714_0"
        /*0030*/ 	.string	"-arch sm_100 -m 64 "



//--------------------- .note.nv.cuinfo           --------------------------
	.section	.note.nv.cuinfo,"",@"SHT_NOTE"
	.sectionflags	@"SHF_NOTE_NV_CUINFO"
        /*0018*/ 	.short	0x0002
        /*001a*/ 	.short	0x0064
        /*001c*/ 	.short	0x0082
	.zero		2


//--------------------- .nv.info                  --------------------------
	.section	.nv.info,"",@"SHT_CUDA_INFO"
	.align	4


	//----- nvinfo : EIATTR_REGCOUNT
	.align		4
        /*0000*/ 	.byte	0x04, 0x2f
        /*0002*/ 	.short	(.L_2 - .L_1)
	.align		4
.L_1:
        /*0004*/ 	.word	index@(_Z12heightkernelP4nodePi)
        /*0008*/ 	.word	0x0000000a


	//----- nvinfo : EIATTR_FRAME_SIZE
	.align		4
.L_2:
        /*000c*/ 	.byte	0x04, 0x11
        /*000e*/ 	.short	(.L_4 - .L_3)
	.align		4
.L_3:
        /*0010*/ 	.word	index@(_Z12heightkernelP4nodePi)
        /*0014*/ 	.word	0x00000000


	//----- nvinfo : EIATTR_REGCOUNT
	.align		4
.L_4:
        /*0018*/ 	.byte	0x04, 0x2f
        /*001a*/ 	.short	(.L_6 - .L_5)
	.align		4
.L_5:
        /*001c*/ 	.word	index@(_Z12searchkernelP4nodePiiS1_)
        /*0020*/ 	.word	0x00000016


	//----- nvinfo : EIATTR_FRAME_SIZE
	.align		4
.L_6:
        /*0024*/ 	.byte	0x04, 0x11
        /*0026*/ 	.short	(.L_8 - .L_7)
	.align		4
.L_7:
        /*0028*/ 	.word	index@(_Z12searchkernelP4nodePiiS1_)
        /*002c*/ 	.word	0x00000000


	//----- nvinfo : EIATTR_REGCOUNT
	.align		4
.L_8:
        /*0030*/ 	.byte	0x04, 0x2f
        /*0032*/ 	.short	(.L_10 - .L_9)
	.align		4
.L_9:
        /*0034*/ 	.word	index@(_Z11rangekernelP4nodePiiiS1_S1_)
        /*0038*/ 	.word	0x0000001e


	//----- nvinfo : EIATTR_FRAME_SIZE
	.align		4
.L_10:
        /*003c*/ 	.byte	0x04, 0x11
        /*003e*/ 	.short	(.L_12 - .L_11)
	.align		4
.L_11:
        /*0040*/ 	.word	index@(_Z11rangekernelP4nodePiiiS1_S1_)
        /*0044*/ 	.word	0x00000000


	//----- nvinfo : EIATTR_REGCOUNT
	.align		4
.L_12:
        /*0048*/ 	.byte	0x04, 0x2f
        /*004a*/ 	.short	(.L_14 - .L_13)
	.align		4
.L_13:
        /*004c*/ 	.word	index@(_Z16rangekernelcountP4nodePiiS1_)
        /*0050*/ 	.word	0x0000000e


	//----- nvinfo : EIATTR_FRAME_SIZE
	.align		4
.L_14:
        /*0054*/ 	.byte	0x04, 0x11
        /*0056*/ 	.short	(.L_16 - .L_15)
	.align		4
.L_15:
        /*0058*/ 	.word	index@(_Z16rangekernelcountP4nodePiiS1_)
        /*005c*/ 	.word	0x00000000


	//----- nvinfo : EIATTR_REGCOUNT
	.align		4
.L_16:
        /*0060*/ 	.byte	0x04, 0x2f
        /*0062*/ 	.short	(.L_18 - .L_17)
	.align		4
.L_17:
        /*0064*/ 	.word	index@(_Z14additionkernelP4nodePii)
        /*0068*/ 	.word	0x0000000e


	//----- nvinfo : EIATTR_FRAME_SIZE
	.align		4
.L_18:
        /*006c*/ 	.byte	0x04, 0x11
        /*006e*/ 	.short	(.L_20 - .L_19)
	.align		4
.L_19:
        /*0070*/ 	.word	index@(_Z14additionkernelP4nodePii)
        /*0074*/ 	.word	0x00000000


	//----- nvinfo : EIATTR_REGCOUNT
	.align		4
.L_20:
        /*0078*/ 	.byte	0x04, 0x2f
        /*007a*/ 	.short	(.L_22 - .L_21)
	.align		4
.L_21:
        /*007c*/ 	.word	index@(_Z10pathkernelP4nodeiPi)
        /*0080*/ 	.word	0x00000010


	//----- nvinfo : EIATTR_FRAME_SIZE
	.align		4
.L_22:
        /*0084*/ 	.byte	0x04, 0x11
        /*0086*/ 	.short	(.L_24 - .L_23)
	.align		4
.L_23:
        /*0088*/ 	.word	index@(_Z10pathkernelP4nodeiPi)
        /*008c*/ 	.word	0x00000000


	//----- nvinfo : EIATTR_REGCOUNT
	.align		4
.L_24:
        /*0090*/ 	.byte	0x04, 0x2f
        /*0092*/ 	.short	(.L_26 - .L_25)
	.align		4
.L_25:
        /*0094*/ 	.word	index@(_Z9linkleafsP4node)
        /*0098*/ 	.word	0x00000020


	//----- nvinfo : EIATTR_FRAME_SIZE
	.align		4
.L_26:
        /*009c*/ 	.byte	0x04, 0x11
        /*009e*/ 	.short	(.L_28 - .L_27)
	.align		4
.L_27:
        /*00a0*/ 	.word	index@($_Z9linkleafsP4node$_Z7linkingP4nodeS0_)
        /*00a4*/ 	.word	0x00000000


	//----- nvinfo : EIATTR_FRAME_SIZE
	.align		4
.L_28:
        /*00a8*/ 	.byte	0x04, 0x11
        /*00aa*/ 	.short	(.L_30 - .L_29)
	.align		4
.L_29:
        /*00ac*/ 	.word	index@(_Z9linkleafsP4node)
        /*00b0*/ 	.word	0x00000000


	//----- nvinfo : EIATTR_MIN_STACK_SIZE
	.align		4
.L_30:
        /*00b4*/ 	.byte	0x04, 0x12
        /*00b6*/ 	.short	(.L_32 - .L_31)
	.align		4
.L_31:
        /*00b8*/ 	.word	index@(_Z9linkleafsP4node)
        /*00bc*/ 	.word	0x00000000


	//----- nvinfo : EIATTR_MIN_STACK_SIZE
	.align		4
.L_32:
        /*00c0*/ 	.byte	0x04, 0x12
        /*00c2*/ 	.short	(.L_34 - .L_33)
	.align		4
.L_33:
        /*00c4*/ 	.word	index@(_Z10pathkernelP4nodeiPi)
        /*00c8*/ 	.word	0x00000000


	//----- nvinfo : EIATTR_MIN_STACK_SIZE
	.align		4
.L_34:
        /*00cc*/ 	.byte	0x04, 0x12
        /*00ce*/ 	.short	(.L_36 - .L_35)
	.align		4
.L_35:
        /*00d0*/ 	.word	index@(_Z14additionkernelP4nodePii)
        /*00d4*/ 	.word	0x00000000


	//----- nvinfo : EIATTR_MIN_STACK_SIZE
	.align		4
.L_36:
        /*00d8*/ 	.byte	0x04, 0x12
        /*00da*/ 	.short	(.L_38 - .L_37)
	.align		4
.L_37:
        /*00dc*/ 	.word	index@(_Z16rangekernelcountP4nodePiiS1_)
        /*00e0*/ 	.word	0x00000000


	//----- nvinfo : EIATTR_MIN_STACK_SIZE
	.align		4
.L_38:
        /*00e4*/ 	.byte	0x04, 0x12
        /*00e6*/ 	.short	(.L_40 - .L_39)
	.align		4
.L_39:
        /*00e8*/ 	.word	index@(_Z11rangekernelP4nodePiiiS1_S1_)
        /*00ec*/ 	.word	0x00000000


	//----- nvinfo : EIATTR_MIN_STACK_SIZE
	.align		4
.L_40:
        /*00f0*/ 	.byte	0x04, 0x12
        /*00f2*/ 	.short	(.L_42 - .L_41)
	.align		4
.L_41:
        /*00f4*/ 	.word	index@(_Z12searchkernelP4nodePiiS1_)
        /*00f8*/ 	.word	0x00000000


	//----- nvinfo : EIATTR_MIN_STACK_SIZE
	.align		4
.L_42:
        /*00fc*/ 	.byte	0x04, 0x12
        /*00fe*/ 	.short	(.L_44 - .L_43)
	.align		4
.L_43:
        /*0100*/ 	.word	index@(_Z12heightkernelP4nodePi)
        /*0104*/ 	.word	0x00000000
.L_44:


//--------------------- .nv.compat                --------------------------
	.section	.nv.compat,"",@"SHT_CUDA_COMPAT_INFO"
	.align	4
        /*0000*/ 	.byte	0x02, 0x09, 0x00, 0x00, 0x02, 0x02, 0x01, 0x00, 0x02, 0x05, 0x05, 0x00, 0x03, 0x07, 0x01, 0x01
        /*0010*/ 	.byte	0x02, 0x03, 0x00, 0x00, 0x02, 0x06, 0x01, 0x00, 0x04, 0x0b, 0x08, 0x00, 0x09, 0x00, 0x00, 0x00
        /*0020*/ 	.byte	0x00, 0x00, 0x00, 0x00


//--------------------- .nv.info._Z9linkleafsP4node --------------------------
	.section	.nv.info._Z9linkleafsP4node,"",@"SHT_CUDA_INFO"
	.sectionflags	@""
	.align	4


	//----- nvinfo : EIATTR_CUDA_API_VERSION
	.align		4
        /*0000*/ 	.byte	0x04, 0x37
        /*0002*/ 	.short	(.L_46 - .L_45)
.L_45:
        /*0004*/ 	.word	0x00000082


	//----- nvinfo : EIATTR_KPARAM_INFO
	.align		4
.L_46:
        /*0008*/ 	.byte	0x04, 0x17
        /*000a*/ 	.short	(.L_48 - .L_47)
.L_47:
        /*000c*/ 	.word	0x00000000
        /*0010*/ 	.short	0x0000
        /*0012*/ 	.short	0x0000
        /*0014*/ 	.byte	0x00, 0xf5, 0x21, 0x00


	//----- nvinfo : EIATTR_SPARSE_MMA_MASK
	.align		4
.L_48:
        /*0018*/ 	.byte	0x03, 0x50
        /*001a*/ 	.short	0x0000


	//----- nvinfo : EIATTR_MAXREG_COUNT
	.align		4
        /*001c*/ 	.byte	0x03, 0x1b
        /*001e*/ 	.short	0x00ff


	//----- nvinfo : EIATTR_EXTERNS
	.align		4
        /*0020*/ 	.byte	0x04, 0x0f
        /*0022*/ 	.short	(.L_50 - .L_49)


	//   ....[0]....
	.align		4
.L_49:
        /*0024*/ 	.word	index@(vprintf)


	//----- nvinfo : EIATTR_MERCURY_ISA_VERSION
	.align		4
.L_50:
        /*0028*/ 	.byte	0x03, 0x5f
        /*002a*/ 	.short	0x0101


	//----- nvinfo : EIATTR_VRC_CTA_INIT_COUNT
	.align		4
        /*002c*/ 	.byte	0x02, 0x4a
	.zero		1
	.zero		1


	//----- nvinfo : EIATTR_SYSCALL_OFFSETS
	.align		4
        /*0030*/ 	.byte	0x04, 0x46
        /*0032*/ 	.short	(.L_52 - .L_51)


	//   ....[0]....
.L_51:
        /*0034*/ 	.word	0x000002b0


	//----- nvinfo : EIATTR_EXIT_INSTR_OFFSETS
	.align		4
.L_52:
        /*0038*/ 	.byte	0x04, 0x1c
        /*003a*/ 	.short	(.L_54 - .L_53)


	//   ....[0]....
.L_53:
        /*003c*/ 	.word	0x00000080


	//----- nvinfo : EIATTR_CRS_STACK_SIZE
	.align		4
.L_54:
        /*0040*/ 	.byte	0x04, 0x1e
        /*0042*/ 	.short	(.L_56 - .L_55)
.L_55:
        /*0044*/ 	.word	0x00000000


	//----- nvinfo : EIATTR_CBANK_PARAM_SIZE
	.align		4
.L_56:
        /*0048*/ 	.byte	0x03, 0x19
        /*004a*/ 	.short	0x0008


	//----- nvinfo : EIATTR_PARAM_CBANK
	.align		4
        /*004c*/ 	.byte	0x04, 0x0a
        /*004e*/ 	.short	(.L_58 - .L_57)
	.align		4
.L_57:
        /*0050*/ 	.word	index@(.nv.constant0._Z9linkleafsP4node)
        /*0054*/ 	.short	0x0380
        /*0056*/ 	.short	0x0008


	//----- nvinfo : EIATTR_SW_WAR
	.align		4
.L_58:
        /*0058*/ 	.byte	0x04, 0x36
        /*005a*/ 	.short	(.L_60 - .L_59)
.L_59:
        /*005c*/ 	.word	0x00000008
.L_60:


//--------------------- .nv.info._Z10pathkernelP4nodeiPi --------------------------
	.section	.nv.info._Z10pathkernelP4nodeiPi,"",@"SHT_CUDA_INFO"
	.sectionflags	@""
	.align	4


	//----- nvinfo : EIATTR_CUDA_API_VERSION
	.align		4
        /*0000*/ 	.byte	0x04, 0x37
        /*0002*/ 	.short	(.L_62 - .L_61)
.L_61:
        /*0004*/ 	.word	0x00000082


	//----- nvinfo : EIATTR_KPARAM_INFO
	.align		4
.L_62:
        /*0008*/ 	.byte	0x04, 0x17
        /*000a*/ 	.short	(.L_64 - .L_63)
.L_63:
        /*000c*/ 	.word	0x00000000
        /*0010*/ 	.short	0x0002
        /*0012*/ 	.short	0x0010
        /*0014*/ 	.byte	0x00, 0xf5, 0x21, 0x00


	//----- nvinfo : EIATTR_KPARAM_INFO
	.align		4
.L_64:
        /*0018*/ 	.byte	0x04, 0x17
        /*001a*/ 	.short	(.L_66 - .L_65)
.L_65:
        /*001c*/ 	.word	0x00000000
        /*0020*/ 	.short	0x0001
        /*0022*/ 	.short	0x0008
        /*0024*/ 	.byte	0x00, 0xf0, 0x11, 0x00


	//----- nvinfo : EIATTR_KPARAM_INFO
	.align		4
.L_66:
        /*0028*/ 	.byte	0x04, 0x17
        /*002a*/ 	.short	(.L_68 - .L_67)
.L_67:
        /*002c*/ 	.word	0x00000000
        /*0030*/ 	.short	0x0000
        /*0032*/ 	.short	0x0000
        /*0034*/ 	.byte	0x00, 0xf5, 0x21, 0x00


	//----- nvinfo : EIATTR_SPARSE_MMA_MASK
	.align		4
.L_68:
        /*0038*/ 	.byte	0x03, 0x50
        /*003a*/ 	.short	0x0000


	//----- nvinfo : EIATTR_MAXREG_COUNT
	.align		4
        /*003c*/ 	.byte	0x03, 0x1b
        /*003e*/ 	.short	0x00ff


	//----- nvinfo : EIATTR_MERCURY_ISA_VERSION
	.align		4
        /*0040*/ 	.byte	0x03, 0x5f
        /*0042*/ 	.short	0x0101


	//----- nvinfo : EIATTR_VRC_CTA_INIT_COUNT
	.align		4
        /*0044*/ 	.byte	0x02, 0x4a
	.zero		1
	.zero		1


	//----- nvinfo : EIATTR_EXIT_INSTR_OFFSETS
	.align		4
        /*0048*/ 	.byte	0x04, 0x1c
        /*004a*/ 	.short	(.L_70 - .L_69)


	//   ....[0]....
.L_69:
        /*004c*/ 	.word	0x000002b0


	//----- nvinfo : EIATTR_CBANK_PARAM_SIZE
	.align		4
.L_70:
        /*0050*/ 	.byte	0x03, 0x19
        /*0052*/ 	.short	0x0018


	//----- nvinfo : EIATTR_PARAM_CBANK
	.align		4
        /*0054*/ 	.byte	0x04, 0x0a
        /*0056*/ 	.short	(.L_72 - .L_71)
	.align		4
.L_71:
        /*0058*/ 	.word	index@(.nv.constant0._Z10pathkernelP4nodeiPi)
        /*005c*/ 	.short	0x0380
        /*005e*/ 	.short	0x0018


	//----- nvinfo : EIATTR_SW_WAR
	.align		4
.L_72:
        /*0060*/ 	.byte	0x04, 0x36
        /*0062*/ 	.short	(.L_74 - .L_73)
.L_73:
        /*0064*/ 	.word	0x00000008
.L_74:


//--------------------- .nv.info._Z14additionkernelP4nodePii --------------------------
	.section	.nv.info._Z14additionkernelP4nodePii,"",@"SHT_CUDA_INFO"
	.sectionflags	@""
	.align	4


	//----- nvinfo : EIATTR_CUDA_API_VERSION
	.align		4
        /*0000*/ 	.byte	0x04, 0x37
        /*0002*/ 	.short	(.L_76 - .L_75)
.L_75:
        /*0004*/ 	.word	0x00000082


	//----- nvinfo : EIATTR_KPARAM_INFO
	.align		4
.L_76:
        /*0008*/ 	.byte	0x04, 0x17
        /*000a*/ 	.short	(.L_78 - .L_77)
.L_77:
        /*000c*/ 	.word	0x00000000
        /*0010*/ 	.short	0x0002
        /*0012*/ 	.short	0x0010
        /*0014*/ 	.byte	0x00, 0xf0, 0x11, 0x00


	//----- nvinfo : EIATTR_KPARAM_INFO
	.align		4
.L_78:
        /*0018*/ 	.byte	0x04, 0x17
        /*001a*/ 	.short	(.L_80 - .L_79)
.L_79:
        /*001c*/ 	.word	0x00000000
        /*0020*/ 	.short	0x0001
        /*0022*/ 	.short	0x0008
        /*0024*/ 	.byte	0x00, 0xf5, 0x21, 0x00


	//----- nvinfo : EIATTR_KPARAM_INFO
	.align		4
.L_80:
        /*0028*/ 	.byte	0x04, 0x17
        /*002a*/ 	.short	(.L_82 - .L_81)
.L_81:
        /*002c*/ 	.word	0x00000000
        /*0030*/ 	.short	0x0000
        /*0032*/ 	.short	0x0000
        /*0034*/ 	.byte	0x00, 0xf5, 0x21, 0x00


	//----- nvinfo : EIATTR_SPARSE_MMA_MASK
	.align		4
.L_82:
        /*0038*/ 	.byte	0x03, 0x50
        /*003a*/ 	.short	0x0000


	//----- nvinfo : EIATTR_MAXREG_COUNT
	.align		4
        /*003c*/ 	.byte	0x03, 0x1b
        /*003e*/ 	.short	0x00ff


	//----- nvinfo : EIATTR_MERCURY_ISA_VERSION
	.align		4
        /*0040*/ 	.byte	0x03, 0x5f
        /*0042*/ 	.short	0x0101


	//----- nvinfo : EIATTR_VRC_CTA_INIT_COUNT
	.align		4
        /*0044*/ 	.byte	0x02, 0x4a
	.zero		1
	.zero		1


	//----- nvinfo : EIATTR_EXIT_INSTR_OFFSETS
	.align		4
        /*0048*/ 	.byte	0x04, 0x1c
        /*004a*/ 	.short	(.L_84 - .L_83)


	//   ....[0]....
.L_83:
        /*004c*/ 	.word	0x00000050


	//   ....[1]....
        /*0050*/ 	.word	0x000003b0


	//   ....[2]....
        /*0054*/ 	.word	0x00000410


	//   ....[3]....
        /*0058*/ 	.word	0x00000520


	//----- nvinfo : EIATTR_CRS_STACK_SIZE
	.align		4
.L_84:
        /*005c*/ 	.byte	0x04, 0x1e
        /*005e*/ 	.short	(.L_86 - .L_85)
.L_85:
        /*0060*/ 	.word	0x00000000


	//----- nvinfo : EIATTR_CBANK_PARAM_SIZE
	.align		4
.L_86:
        /*0064*/ 	.byte	0x03, 0x19
        /*0066*/ 	.short	0x0014


	//----- nvinfo : EIATTR_PARAM_CBANK
	.align		4
        /*0068*/ 	.byte	0x04, 0x0a
        /*006a*/ 	.short	(.L_88 - .L_87)
	.align		4
.L_87:
        /*006c*/ 	.word	index@(.nv.constant0._Z14additionkernelP4nodePii)
        /*0070*/ 	.short	0x0380
        /*0072*/ 	.short	0x0014


	//----- nvinfo : EIATTR_SW_WAR
	.align		4
.L_88:
        /*0074*/ 	.byte	0x04, 0x36
        /*0076*/ 	.short	(.L_90 - .L_89)
.L_89:
        /*0078*/ 	.word	0x00000008
.L_90:


//--------------------- .nv.info._Z16rangekernelcountP4nodePiiS1_ --------------------------
	.section	.nv.info._Z16rangekernelcountP4nodePiiS1_,"",@"SHT_CUDA_INFO"
	.sectionflags	@""
	.align	4


	//----- nvinfo : EIATTR_CUDA_API_VERSION
	.align		4
        /*0000*/ 	.byte	0x04, 0x37
        /*0002*/ 	.short	(.L_92 - .L_91)
.L_91:
        /*0004*/ 	.word	0x00000082


	//----- nvinfo : EIATTR_KPARAM_INFO
	.align		4
.L_92:
        /*0008*/ 	.byte	0x04, 0x17
        /*000a*/ 	.short	(.L_94 - .L_93)
.L_93:
        /*000c*/ 	.word	0x00000000
        /*0010*/ 	.short	0x0003
        /*0012*/ 	.short	0x0018
        /*0014*/ 	.byte	0x00, 0xf5, 0x21, 0x00


	//----- nvinfo : EIATTR_KPARAM_INFO
	.align		4
.L_94:
        /*0018*/ 	.byte	0x04, 0x17
        /*001a*/ 	.short	(.L_96 - .L_95)
.L_95:
        /*001c*/ 	.word	0x00000000
        /*0020*/ 	.short	0x0002
        /*0022*/ 	.short	0x0010
        /*0024*/ 	.byte	0x00, 0xf0, 0x11, 0x00


	//----- nvinfo : EIATTR_KPARAM_INFO
	.align		4
.L_96:
        /*0028*/ 	.byte	0x04, 0x17
        /*002a*/ 	.short	(.L_98 - .L_97)
.L_97:
        /*002c*/ 	.word	0x00000000
        /*0030*/ 	.short	0x0001
        /*0032*/ 	.short	0x0008
        /*0034*/ 	.byte	0x00, 0xf5, 0x21, 0x00


	//----- nvinfo : EIATTR_KPARAM_INFO
	.align		4
.L_98:
        /*0038*/ 	.byte	0x04, 0x17
        /*003a*/ 	.short	(.L_100 - .L_99)
.L_99:
        /*003c*/ 	.word	0x00000000
        /*0040*/ 	.short	0x0000
        /*0042*/ 	.short	0x0000
        /*0044*/ 	.byte	0x00, 0xf5, 0x21, 0x00


	//----- nvinfo : EIATTR_SPARSE_MMA_MASK
	.align		4
.L_100:
        /*0048*/ 	.byte	0x03, 0x50
        /*004a*/ 	.short	0x0000


	//----- nvinfo : EIATTR_MAXREG_COUNT
	.align		4
        /*004c*/ 	.byte	0x03, 0x1b
        /*004e*/ 	.short	0x00ff


	//----- nvinfo : EIATTR_MERCURY_ISA_VERSION
	.align		4
        /*0050*/ 	.byte	0x03, 0x5f
        /*0052*/ 	.short	0x0101


	//----- nvinfo : EIATTR_VRC_CTA_INIT_COUNT
	.align		4
        /*0054*/ 	.byte	0x02, 0x4a
	.zero		1
	.zero		1


	//----- nvinfo : EIATTR_EXIT_INSTR_OFFSETS
	.align		4
        /*0058*/ 	.byte	0x04, 0x1c
        /*005a*/ 	.short	(.L_102 - .L_101)


	//   ....[0]....
.L_101:
        /*005c*/ 	.word	0x000004e0


	//----- nvinfo : EIATTR_CBANK_PARAM_SIZE
	.align		4
.L_102:
        /*0060*/ 	.byte	0x03, 0x19
        /*0062*/ 	.short	0x0020


	//----- nvinfo : EIATTR_PARAM_CBANK
	.align		4
        /*0064*/ 	.byte	0x04, 0x0a
        /*0066*/ 	.short	(.L_104 - .L_103)
	.align		4
.L_103:
        /*0068*/ 	.word	index@(.nv.constant0._Z16rangekernelcountP4nodePiiS1_)
        /*006c*/ 	.short	0x0380
        /*006e*/ 	.short	0x0020


	//----- nvinfo : EIATTR_SW_WAR
	.align		4
.L_104:
        /*0070*/ 	.byte	0x04, 0x36
        /*0072*/ 	.short	(.L_106 - .L_105)
.L_105:
        /*0074*/ 	.word	0x00000008
.L_106:


//--------------------- .nv.info._Z11rangekernelP4nodePiiiS1_S1_ --------------------------
	.section	.nv.info._Z11rangekernelP4nodePiiiS1_S1_,"",@"SHT_CUDA_INFO"
	.sectionflags	@""
	.align	4


	//----- nvinfo : EIATTR_CUDA_API_VERSION
	.align		4
        /*0000*/ 	.byte	0x04, 0x37
        /*0002*/ 	.short	(.L_108 - .L_107)
.L_107:
        /*0004*/ 	.word	0x00000082


	//----- nvinfo : EIATTR_KPARAM_INFO
	.align		4
.L_108:
        /*0008*/ 	.byte	0x04, 0x17
        /*000a*/ 	.short	(.L_110 - .L_109)
.L_109:
        /*000c*/ 	.word	0x00000000
        /*0010*/ 	.short	0x0005
        /*0012*/ 	.short	0x0020
        /*0014*/ 	.byte	0x00, 0xf5, 0x21, 0x00


	//----- nvinfo : EIATTR_KPARAM_INFO
	.align		4
.L_110:
        /*0018*/ 	.byte	0x04, 0x17
        /*001a*/ 	.short	(.L_112 - .L_111)
.L_111:
        /*001c*/ 	.word	0x00000000
        /*0020*/ 	.short	0x0004
        /*0022*/ 	.short	0x0018
        /*0024*/ 	.byte	0x00, 0xf5, 0x21, 0x00


	//----- nvinfo : EIATTR_KPARAM_INFO
	.align		4
.L_112:
        /*0028*/ 	.byte	0x04, 0x17
        /*002a*/ 	.short	(.L_114 - .L_113)
.L_113:
        /*002c*/ 	.word	0x00000000
        /*0030*/ 	.short	0x0003
        /*0032*/ 	.short	0x0014
        /*0034*/ 	.byte	0x00, 0xf0, 0x11, 0x00


	//----- nvinfo : EIATTR_KPARAM_INFO
	.align		4
.L_114:
        /*0038*/ 	.byte	0x04, 0x17
        /*003a*/ 	.short	(.L_116 - .L_115)
.L_115:
        /*003c*/ 	.word	0x00000000
        /*0040*/ 	.short	0x0002
        /*0042*/ 	.short	0x0010
        /*0044*/ 	.byte	0x00, 0xf0, 0x11, 0x00


	//----- nvinfo : EIATTR_KPARAM_INFO
	.align		4
.L_116:
        /*0048*/ 	.byte	0x04, 0x17
        /*004a*/ 	.short	(.L_118 - .L_117)
.L_117:
        /*004c*/ 	.word	0x00000000
        /*0050*/ 	.short	0x0001
        /*0052*/ 	.short	0x0008
        /*0054*/ 	.byte	0x00, 0xf5, 0x21, 0x00


	//----- nvinfo : EIATTR_KPARAM_INFO
	.align		4
.L_118:
        /*0058*/ 	.byte	0x04, 0x17
        /*005a*/ 	.short	(.L_120 - .L_119)
.L_119:
        /*005c*/ 	.word	0x00000000
        /*0060*/ 	.short	0x0000
        /*0062*/ 	.short	0x0000
        /*0064*/ 	.byte	0x00, 0xf5, 0x21, 0x00


	//----- nvinfo : EIATTR_SPARSE_MMA_MASK
	.align		4
.L_120:
        /*0068*/ 	.byte	0x03, 0x50
        /*006a*/ 	.short	0x0000


	//----- nvinfo : EIATTR_MAXREG_COUNT
	.align		4
        /*006c*/ 	.byte	0x03, 0x1b
        /*006e*/ 	.short	0x00ff


	//----- nvinfo : EIATTR_EXTERNS
	.align		4
        /*0070*/ 	.byte	0x04, 0x0f
        /*0072*/ 	.short	(.L_122 - .L_121)


	//   ....[0]....
	.align		4
.L_121:
        /*0074*/ 	.word	index@(malloc)


	//----- nvinfo : EIATTR_MERCURY_ISA_VERSION
	.align		4
.L_122:
        /*0078*/ 	.byte	0x03, 0x5f
        /*007a*/ 	.short	0x0101


	//----- nvinfo : EIATTR_VRC_CTA_INIT_COUNT
	.align		4
        /*007c*/ 	.byte	0x02, 0x4a
	.zero		1
	.zero		1


	//----- nvinfo : EIATTR_SYSCALL_OFFSETS
	.align		4
        /*0080*/ 	.byte	0x04, 0x46
        /*0082*/ 	.short	(.L_124 - .L_123)


	//   ....[0]....
.L_123:
        /*0084*/ 	.word	0x00000120


	//   ....[1]....
        /*0088*/ 	.word	0x000001a0


	//----- nvinfo : EIATTR_EXIT_INSTR_OFFSETS
	.align		4
.L_124:
        /*008c*/ 	.byte	0x04, 0x1c
        /*008e*/ 	.short	(.L_126 - .L_125)


	//   ....[0]....
.L_125:
        /*0090*/ 	.word	0x00000700


	//   ....[1]....
        /*0094*/ 	.word	0x00000740


	//   ....[2]....
        /*0098*/ 	.word	0x000012d0


	//   ....[3]....
        /*009c*/ 	.word	0x00001380


	//----- nvinfo : EIATTR_CRS_STACK_SIZE
	.align		4
.L_126:
        /*00a0*/ 	.byte	0x04, 0x1e
        /*00a2*/ 	.short	(.L_128 - .L_127)
.L_127:
        /*00a4*/ 	.word	0x00000000


	//----- nvinfo : EIATTR_CBANK_PARAM_SIZE
	.align		4
.L_128:
        /*00a8*/ 	.byte	0x03, 0x19
        /*00aa*/ 	.short	0x0028


	//----- nvinfo : EIATTR_PARAM_CBANK
	.align		4
        /*00ac*/ 	.byte	0x04, 0x0a
        /*00ae*/ 	.short	(.L_130 - .L_129)
	.align		4
.L_129:
        /*00b0*/ 	.word	index@(.nv.constant0._Z11rangekernelP4nodePiiiS1_S1_)
        /*00b4*/ 	.short	0x0380
        /*00b6*/ 	.short	0x0028


	//----- nvinfo : EIATTR_SW_WAR
	.align		4
.L_130:
        /*00b8*/ 	.byte	0x04, 0x36
        /*00ba*/ 	.short	(.L_132 - .L_131)
.L_131:
        /*00bc*/ 	.word	0x00000008
.L_132:


//--------------------- .nv.info._Z12searchkernelP4nodePiiS1_ --------------------------
	.section	.nv.info._Z12searchkernelP4nodePiiS1_,"",@"SHT_CUDA_INFO"
	.sectionflags	@""
	.align	4


	//----- nvinfo : EIATTR_CUDA_API_VERSION
	.align		4
        /*0000*/ 	.byte	0x04, 0x37
        /*0002*/ 	.short	(.L_134 - .L_133)
.L_133:
        /*0004*/ 	.word	0x00000082


	//----- nvinfo : EIATTR_KPARAM_INFO
	.align		4
.L_134:
        /*0008*/ 	.byte	0x04, 0x17
        /*000a*/ 	.short	(.L_136 - .L_135)
.L_135:
        /*000c*/ 	.word	0x00000000
        /*0010*/ 	.short	0x0003
        /*0012*/ 	.short	0x0018
        /*0014*/ 	.byte	0x00, 0xf5, 0x21, 0x00


	//----- nvinfo : EIATTR_KPARAM_INFO
	.align		4
.L_136:
        /*0018*/ 	.byte	0x04, 0x17
        /*001a*/ 	.short	(.L_138 - .L_137)
.L_137:
        /*001c*/ 	.word	0x00000000
        /*0020*/ 	.short	0x0002
        /*0022*/ 	.short	0x0010
        /*0024*/ 	.byte	0x00, 0xf0, 0x11, 0x00


	//----- nvinfo : EIATTR_KPARAM_INFO
	.align		4
.L_138:
        /*0028*/ 	.byte	0x04, 0x17
        /*002a*/ 	.short	(.L_140 - .L_139)
.L_139:
        /*002c*/ 	.word	0x00000000
        /*0030*/ 	.short	0x0001
        /*0032*/ 	.short	0x0008
        /*0034*/ 	.byte	0x00, 0xf5, 0x21, 0x00


	//----- nvinfo : EIATTR_KPARAM_INFO
	.align		4
.L_140:
        /*0038*/ 	.byte	0x04, 0x17
        /*003a*/ 	.short	(.L_142 - .L_141)
.L_141:
        /*003c*/ 	.word	0x00000000
        /*0040*/ 	.short	0x0000
        /*0042*/ 	.short	0x0000
        /*0044*/ 	.byte	0x00, 0xf5, 0x21, 0x00


	//----- nvinfo : EIATTR_SPARSE_MMA_MASK
	.align		4
.L_142:
        /*0048*/ 	.byte	0x03, 0x50
        /*004a*/ 	.short	0x0000


	//----- nvinfo : EIATTR_MAXREG_COUNT
	.align		4
        /*004c*/ 	.byte	0x03, 0x1b
        /*004e*/ 	.short	0x00ff


	//----- nvinfo : EIATTR_MERCURY_ISA_VERSION
	.align		4
        /*0050*/ 	.byte	0x03, 0x5f
        /*0052*/ 	.short	0x0101


	//----- nvinfo : EIATTR_VRC_CTA_INIT_COUNT
	.align		4
        /*0054*/ 	.byte	0x02, 0x4a
	.zero		1
	.zero		1


	//----- nvinfo : EIATTR_EXIT_INSTR_OFFSETS
	.align		4
        /*0058*/ 	.byte	0x04, 0x1c
        /*005a*/ 	.short	(.L_144 - .L_143)


	//   ....[0]....
.L_143:
        /*005c*/ 	.word	0x000003b0


	//   ....[1]....
        /*0060*/ 	.word	0x00000a30


	//   ....[2]....
        /*0064*/ 	.word	0x00000d20


	//   ....[3]....
        /*0068*/ 	.word	0x00000f00


	//   ....[4]....
        /*006c*/ 	.word	0x00001070


	//   ....[5]....
        /*0070*/ 	.word	0x000010e0


	//----- nvinfo : EIATTR_CBANK_PARAM_SIZE
	.align		4
.L_144:
        /*0074*/ 	.byte	0x03, 0x19
        /*0076*/ 	.short	0x0020


	//----- nvinfo : EIATTR_PARAM_CBANK
	.align		4
        /*0078*/ 	.byte	0x04, 0x0a
        /*007a*/ 	.short	(.L_146 - .L_145)
	.align		4
.L_145:
        /*007c*/ 	.word	index@(.nv.constant0._Z12searchkernelP4nodePiiS1_)
        /*0080*/ 	.short	0x0380
        /*0082*/ 	.short	0x0020


	//----- nvinfo : EIATTR_SW_WAR
	.align		4
.L_146:
        /*0084*/ 	.byte	0x04, 0x36
        /*0086*/ 	.short	(.L_148 - .L_147)
.L_147:
        /*0088*/ 	.word	0x00000008
.L_148:


//--------------------- .nv.info._Z12heightkernelP4nodePi --------------------------
	.section	.nv.info._Z12heightkernelP4nodePi,"",@"SHT_CUDA_INFO"
	.sectionflags	@""
	.align	4


	//----- nvinfo : EIATTR_CUDA_API_VERSION
	.align		4
        /*0000*/ 	.byte	0x04, 0x37
        /*0002*/ 	.short	(.L_150 - .L_149)
.L_149:
        /*0004*/ 	.word	0x00000082


	//----- nvinfo : EIATTR_KPARAM_INFO
	.align		4
.L_150:
        /*0008*/ 	.byte	0x04, 0x17
        /*000a*/ 	.short	(.L_152 - .L_151)
.L_151:
        /*000c*/ 	.word	0x00000000
        /*0010*/ 	.short	0x0001
        /*0012*/ 	.short	0x0008
        /*0014*/ 	.byte	0x00, 0xf5, 0x21, 0x00


	//----- nvinfo : EIATTR_KPARAM_INFO
	.align		4
.L_152:
        /*0018*/ 	.byte	0x04, 0x17
        /*001a*/ 	.short	(.L_154 - .L_153)
.L_153:
        /*001c*/ 	.word	0x00000000
        /*0020*/ 	.short	0x0000
        /*0022*/ 	.short	0x0000
        /*0024*/ 	.byte	0x00, 0xf5, 0x21, 0x00


	//----- nvinfo : EIATTR_SPARSE_MMA_MASK
	.align		4
.L_154:
        /*0028*/ 	.byte	0x03, 0x50
        /*002a*/ 	.short	0x0000


	//----- nvinfo : EIATTR_MAXREG_COUNT
	.align		4
        /*002c*/ 	.byte	0x03, 0x1b
        /*002e*/ 	.short	0x00ff


	//----- nvinfo : EIATTR_MERCURY_ISA_VERSION
	.align		4
        /*0030*/ 	.byte	0x03, 0x5f
        /*0032*/ 	.short	0x0101


	//----- nvinfo : EIATTR_VRC_CTA_INIT_COUNT
	.align		4
        /*0034*/ 	.byte	0x02, 0x4a
	.zero		1
	.zero		1


	//----- nvinfo : EIATTR_EXIT_INSTR_OFFSETS
	.align		4
        /*0038*/ 	.byte	0x04, 0x1c
        /*003a*/ 	.short	(.L_156 - .L_155)


	//   ....[0]....
.L_155:
        /*003c*/ 	.word	0x00000100


	//----- nvinfo : EIATTR_CBANK_PARAM_SIZE
	.align		4
.L_156:
        /*0040*/ 	.byte	0x03, 0x19
        /*0042*/ 	.short	0x0010


	//----- nvinfo : EIATTR_PARAM_CBANK
	.align		4
        /*0044*/ 	.byte	0x04, 0x0a
        /*0046*/ 	.short	(.L_158 - .L_157)
	.align		4
.L_157:
        /*0048*/ 	.word	index@(.nv.constant0._Z12heightkernelP4nodePi)
        /*004c*/ 	.short	0x0380
        /*004e*/ 	.short	0x0010


	//----- nvinfo : EIATTR_SW_WAR
	.align		4
.L_158:
        /*0050*/ 	.byte	0x04, 0x36
        /*0052*/ 	.short	(.L_160 - .L_159)
.L_159:
        /*0054*/ 	.word	0x00000008
.L_160:


//--------------------- .nv.callgraph             --------------------------
	.section	.nv.callgraph,"",@"SHT_CUDA_CALLGRAPH"
	.align	4
	.sectionentsize	8
	.align		4
        /*0000*/ 	.word	0x00000000
	.align		4
        /*0004*/ 	.word	0xffffffff
	.align		4
        /*0008*/ 	.word	index@(_Z9linkleafsP4node)
	.align		4
        /*000c*/ 	.word	index@(vprintf)
	.align		4
        /*0010*/ 	.word	index@(_Z11rangekernelP4nodePiiiS1_S1_)
	.align		4
        /*0014*/ 	.word	index@(malloc)
	.align		4
        /*0018*/ 	.word	0x00000000
	.align		4
        /*001c*/ 	.word	0xfffffffe
	.align		4
        /*0020*/ 	.word	0x00000000
	.align		4
        /*0024*/ 	.word	0xfffffffd
	.align		4
        /*0028*/ 	.word	0x00000000
	.align		4
        /*002c*/ 	.word	0xfffffffc


//--------------------- .nv.constant4             --------------------------
	.section	.nv.constant4,"a",@progbits
	.align	8
	.align		8
.nv.constant4:
        /*0000*/ 	.dword	vprintf
	.align		8
        /*0008*/ 	.dword	$str
	.align		8
        /*0010*/ 	.dword	malloc


//--------------------- .text._Z9linkleafsP4node  --------------------------
	.section	.text._Z9linkleafsP4node,"ax",@progbits
	.align	128
        .global         _Z9linkleafsP4node
        .type           _Z9linkleafsP4node,@function
        .size           _Z9linkleafsP4node,(.L_x_89 - _Z9linkleafsP4node)
        .other          _Z9linkleafsP4node,@"STO_CUDA_ENTRY STV_DEFAULT"
_Z9linkleafsP4node:
.text._Z9linkleafsP4node:
[----:B------:R-:W0:Y:S01]  /*0000*/  LDC R1, c[0x0][0x37c] ;  /* 0x0000df00ff017b82 */ /* 0x000e220000000800 */
[----:B------:R-:W1:Y:S01]  /*0010*/  LDCU.64 UR4, c[0x0][0x380] ;  /* 0x00007000ff0477ac */ /* 0x000e620008000a00 */
[----:B------:R-:W-:Y:S02]  /*0020*/  CS2R R6, SRZ ;  /* 0x0000000000067805 */ /* 0x000fe4000001ff00 */
[----:B------:R-:W-:Y:S01]  /*0030*/  MOV R20, 0x80 ;  /* 0x0000008000147802 */ /* 0x000fe20000000f00 */
[----:B------:R-:W-:Y:S02]  /*0040*/  IMAD.MOV.U32 R21, RZ, RZ, 0x0 ;  /* 0x00000000ff157424 */ /* 0x000fe400078e00ff */
[----:B-1----:R-:W-:Y:S02]  /*0050*/  IMAD.U32 R4, RZ, RZ, UR4 ;  /* 0x00000004ff047e24 */ /* 0x002fe4000f8e00ff */
[----:B------:R-:W-:-:S07]  /*0060*/  IMAD.U32 R5, RZ, RZ, UR5 ;  /* 0x00000005ff057e24 */ /* 0x000fce000f8e00ff */
[----:B0-----:R-:W-:Y:S05]  /*0070*/  CALL.REL.NOINC `($_Z9linkleafsP4node$_Z7linkingP4nodeS0_) ;  /* 0x0000000000047944 */ /* 0x001fea0003c00000 */
[----:B------:R-:W-:Y:S05]  /*0080*/  EXIT ;  /* 0x000000000000794d */ /* 0x000fea0003800000 */
        .type           $_Z9linkleafsP4node$_Z7linkingP4nodeS0_,@function
        .size           $_Z9linkleafsP4node$_Z7linkingP4nodeS0_,(.L_x_89 - $_Z9linkleafsP4node$_Z7linkingP4nodeS0_)
$_Z9linkleafsP4node$_Z7linkingP4nodeS0_:
[----:B------:R-:W-:-:S05]  /*0090*/  IADD3 R1, PT, PT, R1, -0x38, RZ ;  /* 0xffffffc801017810 */ /* 0x000fca0007ffe0ff */
[----:B------:R-:W-:Y:S04]  /*00a0*/  STL [R1+0x34], R29 ;  /* 0x0000341d01007387 */ /* 0x000fe80000100800 */
[----:B------:R-:W-:Y:S04]  /*00b0*/  STL [R1+0x30], R28 ;  /* 0x0000301c01007387 */ /* 0x000fe80000100800 */
[----:B------:R0:W-:Y:S04]  /*00c0*/  STL [R1+0x2c], R27 ;  /* 0x00002c1b01007387 */ /* 0x0001e80000100800 */
[----:B------:R1:W-:Y:S04]  /*00d0*/  STL [R1+0x28], R26 ;  /* 0x0000281a01007387 */ /* 0x0003e80000100800 */
[----:B------:R-:W-:Y:S01]  /*00e0*/  STL [R1+0x24], R24 ;  /* 0x0000241801007387 */ /* 0x000fe20000100800 */
[----:B0-----:R-:W-:-:S03]  /*00f0*/  IMAD.MOV.U32 R27, RZ, RZ, R5 ;  /* 0x000000ffff1b7224 */ /* 0x001fc600078e0005 */
[----:B------:R-:W-:Y:S01]  /*0100*/  STL [R1+0x20], R23 ;  /* 0x0000201701007387 */ /* 0x000fe20000100800 */
[----:B-1----:R-:W-:-:S03]  /*0110*/  IMAD.MOV.U32 R26, RZ, RZ, R4 ;  /* 0x000000ffff1a7224 */ /* 0x002fc600078e0004 */
[----:B------:R-:W-:Y:S04]  /*0120*/  STL [R1+0x1c], R22 ;  /* 0x00001c1601007387 */ /* 0x000fe80000100800 */
[----:B------:R-:W-:Y:S04]  /*0130*/  STL [R1+0x18], R21 ;  /* 0x0000181501007387 */ /* 0x000fe80000100800 */
[----:B------:R-:W-:Y:S04]  /*0140*/  STL [R1+0x14], R20 ;  /* 0x0000141401007387 */ /* 0x000fe80000100800 */
[----:B------:R-:W-:Y:S04]  /*0150*/  STL [R1+0x10], R19 ;  /* 0x0000101301007387 */ /* 0x000fe80000100800 */
[----:B------:R-:W-:Y:S04]  /*0160*/  STL [R1+0xc], R18 ;  /* 0x00000c1201007387 */ /* 0x000fe80000100800 */
[----:B------:R0:W-:Y:S04]  /*0170*/  STL [R1+0x8], R17 ;  /* 0x0000081101007387 */ /* 0x0001e80000100800 */
[----:B------:R1:W-:Y:S04]  /*0180*/  STL [R1+0x4], R16 ;  /* 0x0000041001007387 */ /* 0x0003e80000100800 */
[----:B------:R2:W-:Y:S01]  /*0190*/  STL [R1], R2 ;  /* 0x0000000201007387 */ /* 0x0005e20000100800 */
[----:B0-----:R-:W0:Y:S05]  /*01a0*/  BMOV.32.CLEAR R17, B8 ;  /* 0x0000000008117355 */ /* 0x001e2a0000100000 */
[----:B-1----:R-:W1:Y:S05]  /*01b0*/  BMOV.32.CLEAR R16, B7 ;  /* 0x0000000007107355 */ /* 0x002e6a0000100000 */
[----:B--2---:R-:W2:Y:S05]  /*01c0*/  BMOV.32.CLEAR R2, B6 ;  /* 0x0000000006027355 */ /* 0x004eaa0000100000 */
[----:B------:R-:W3:Y:S01]  /*01d0*/  LDC.64 R28, c[0x0][0x358] ;  /* 0x0000d600ff1c7b82 */ /* 0x000ee20000000a00 */
[----:B------:R-:W-:Y:S01]  /*01e0*/  ISETP.NE.U32.AND P0, PT, R26, RZ, PT ;  /* 0x000000ff1a00720c */ /* 0x000fe20003f05070 */
[----:B------:R-:W-:Y:S01]  /*01f0*/  BSSY.RECONVERGENT B8, `(.L_x_0) ;  /* 0x00001be000087945 */ /* 0x000fe20003800200 */
[----:B------:R-:W-:Y:S01]  /*0200*/  IMAD.MOV.U32 R4, RZ, RZ, R6 ;  /* 0x000000ffff047224 */ /* 0x000fe200078e0006 */
[----:B------:R-:W-:-:S02]  /*0210*/  MOV R5, R7 ;  /* 0x0000000700057202 */ /* 0x000fc40000000f00 */
[----:B------:R-:W-:-:S13]  /*0220*/  ISETP.NE.AND.EX P0, PT, R27, RZ, PT, P0 ;  /* 0x000000ff1b00720c */ /* 0x000fda0003f05300 */
[----:B012---:R-:W-:Y:S05]  /*0230*/  @P0 BRA `(.L_x_1) ;  /* 0x0000000000280947 */ /* 0x007fea0003800000 */
[----:B------:R-:W-:Y:S01]  /*0240*/  MOV R0, 0x0 ;  /* 0x0000000000007802 */ /* 0x000fe20000000f00 */
[----:B------:R-:W0:Y:S01]  /*0250*/  LDCU.64 UR4, c[0x4][0x8] ;  /* 0x01000100ff0477ac */ /* 0x000e220008000a00 */
[----:B------:R-:W-:Y:S02]  /*0260*/  CS2R R6, SRZ ;  /* 0x0000000000067805 */ /* 0x000fe4000001ff00 */
[----:B------:R1:W2:Y:S01]  /*0270*/  LDC.64 R8, c[0x4][R0] ;  /* 0x0100000000087b82 */ /* 0x0002a20000000a00 */
[----:B0-----:R-:W-:Y:S02]  /*0280*/  IMAD.U32 R4, RZ, RZ, UR4 ;  /* 0x00000004ff047e24 */ /* 0x001fe4000f8e00ff */
[----:B-1----:R-:W-:-:S07]  /*0290*/  IMAD.U32 R5, RZ, RZ, UR5 ;  /* 0x00000005ff057e24 */ /* 0x002fce000f8e00ff */
[----:B------:R-:W-:-:S07]  /*02a0*/  LEPC R20, `(.L_x_2) ;  /* 0x000000001014794e */ /* 0x000fce0000000000 */
[----:B--23--:R-:W-:Y:S05]  /*02b0*/  CALL.ABS.NOINC R8 ;  /* 0x0000000008007343 */ /* 0x00cfea0003c00000 */
.L_x_2:
[----:B------:R-:W-:Y:S01]  /*02c0*/  CS2R R4, SRZ ;  /* 0x0000000000047805 */ /* 0x000fe2000001ff00 */
[----:B------:R-:W-:Y:S06]  /*02d0*/  BRA `(.L_x_3) ;  /* 0x0000001800bc7947 */ /* 0x000fec0003800000 */
.L_x_1:
[----:B---3--:R-:W-:Y:S02]  /*02e0*/  R2UR UR4, R28 ;  /* 0x000000001c0472ca */ /* 0x008fe400000e0000 */
[----:B------:R-:W-:-:S13]  /*02f0*/  R2UR UR5, R29 ;  /* 0x000000001d0572ca */ /* 0x000fda00000e0000 */
[----:B------:R-:W2:Y:S02]  /*0300*/  LD.E.U8 R0, desc[UR4][R26.64+0x18] ;  /* 0x000018041a007980 */ /* 0x000ea4000c101100 */
[----:B--2---:R-:W-:-:S13]  /*0310*/  ISETP.NE.AND P0, PT, R0, RZ, PT ;  /* 0x000000ff0000720c */ /* 0x004fda0003f05270 */
[----:B------:R-:W-:Y:S05]  /*0320*/  @!P0 BRA `(.L_x_4) ;  /* 0x00000000001c8947 */ /* 0x000fea0003800000 */
[----:B------:R-:W-:Y:S02]  /*0330*/  R2UR UR4, R28 ;  /* 0x000000001c0472ca */ /* 0x000fe400000e0000 */
[----:B------:R-:W-:-:S13]  /*0340*/  R2UR UR5, R29 ;  /* 0x000000001d0572ca */ /* 0x000fda00000e0000 */
[----:B------:R-:W2:Y:S04]  /*0350*/  LD.E.64 R6, desc[UR4][R26.64] ;  /* 0x000000041a067980 */ /* 0x000ea8000c101b00 */
[----:B--2---:R0:W-:Y:S02]  /*0360*/  ST.E.64 desc[UR4][R6.64+0x38], R4 ;  /* 0x0000380406007985 */ /* 0x0041e4000c101b04 */
[----:B0-----:R-:W-:Y:S01]  /*0370*/  IMAD.MOV.U32 R4, RZ, RZ, R26 ;  /* 0x000000ffff047224 */ /* 0x001fe200078e001a */
[----:B------:R-:W-:Y:S01]  /*0380*/  MOV R5, R27 ;  /* 0x0000001b00057202 */ /* 0x000fe20000000f00 */
[----:B------:R-:W-:Y:S06]  /*0390*/  BRA `(.L_x_3) ;  /* 0x00000018008c7947 */ /* 0x000fec0003800000 */
.L_x_4:
[----:B------:R-:W-:Y:S02]  /*03a0*/  R2UR UR4, R28 ;  /* 0x000000001c0472ca */ /* 0x000fe400000e0000 */
[----:B------:R-:W-:-:S13]  /*03b0*/  R2UR UR5, R29 ;  /* 0x000000001d0572ca */ /* 0x000fda00000e0000 */
[----:B------:R-:W2:Y:S02]  /*03c0*/  LD.E R24, desc[UR4][R26.64+0x1c] ;  /* 0x00001c041a187980 */ /* 0x000ea4000c101900 */
[----:B--2---:R-:W-:-:S13]  /*03d0*/  ISETP.GE.AND P0, PT, R24, RZ, PT ;  /* 0x000000ff1800720c */ /* 0x004fda0003f06270 */
[----:B------:R-:W-:Y:S05]  /*03e0*/  @!P0 BRA `(.L_x_3) ;  /* 0x0000001800788947 */ /* 0x000fea0003800000 */
[C---:B------:R-:W-:Y:S01]  /*03f0*/  ISETP.GE.U32.AND P0, PT, R24.reuse, 0xf, PT ;  /* 0x0000000f1800780c */ /* 0x040fe20003f06070 */
[----:B------:R-:W-:Y:S01]  /*0400*/  VIADD R22, R24, 0x1 ;  /* 0x0000000118167836 */ /* 0x000fe20000000000 */
[----:B------:R-:W-:Y:S04]  /*0410*/  BSSY.RECONVERGENT B7, `(.L_x_5) ;  /* 0x00000dc000077945 */ /* 0x000fe80003800200 */
[----:B------:R-:W-:-:S07]  /*0420*/  LOP3.LUT R19, R22, 0xf, RZ, 0xc0, !PT ;  /* 0x0000000f16137812 */ /* 0x000fce00078ec0ff */
[----:B------:R-:W-:Y:S05]  /*0430*/  @!P0 BRA `(.L_x_6) ;  /* 0x0000000c00648947 */ /* 0x000fea0003800000 */
[----:B------:R-:W-:Y:S01]  /*0440*/  LOP3.LUT R23, R22, 0xfffffff0, RZ, 0xc0, !PT ;  /* 0xfffffff016177812 */ /* 0x000fe200078ec0ff */
[----:B------:R-:W-:Y:S01]  /*0450*/  BSSY.RECONVERGENT B6, `(.L_x_7) ;  /* 0x00000d6000067945 */ /* 0x000fe20003800200 */
[----:B------:R-:W-:-:S03]  /*0460*/  VIADD R24, R24, 0xfffffff9 ;  /* 0xfffffff918187836 */ /* 0x000fc60000000000 */
[----:B------:R-:W-:-:S07]  /*0470*/  IMAD.MOV R23, RZ, RZ, -R23 ;  /* 0x000000ffff177224 */ /* 0x000fce00078e0a17 */
.L_x_8:
[----:B------:R-:W-:Y:S02]  /*0480*/  R2UR UR4, R28 ;  /* 0x000000001c0472ca */ /* 0x000fe400000e0000 */
[----:B------:R-:W-:-:S13]  /*0490*/  R2UR UR5, R29 ;  /* 0x000000001d0572ca */ /* 0x000fda00000e0000 */
[----:B------:R-:W2:Y:S01]  /*04a0*/  LD.E.64 R8, desc[UR4][R26.64] ;  /* 0x000000041a087980 */ /* 0x000ea2000c101b00 */
[----:B------:R-:W-:-:S05]  /*04b0*/  IADD3 R3, PT, PT, R24, 0x7, RZ ;  /* 0x0000000718037810 */ /* 0x000fca0007ffe0ff */
[----:B--2---:R-:W-:-:S06]  /*04c0*/  IMAD.WIDE.U32 R8, R3, 0x8, R8 ;  /* 0x0000000803087825 */ /* 0x004fcc00078e0008 */
[----:B------:R-:W2:Y:S01]  /*04d0*/  LD.E.64 R8, desc[UR4][R8.64] ;  /* 0x0000000408087980 */ /* 0x000ea2000c101b00 */
[----:B------:R-:W-:Y:S01]  /*04e0*/  IMAD.MOV.U32 R6, RZ, RZ, R4 ;  /* 0x000000ffff067224 */ /* 0x000fe200078e0004 */
[----:B------:R-:W-:Y:S01]  /*04f0*/  MOV R20, 0x550 ;  /* 0x0000055000147802 */ /* 0x000fe20000000f00 */
[----:B------:R-:W-:Y:S02]  /*0500*/  IMAD.MOV.U32 R7, RZ, RZ, R5 ;  /* 0x000000ffff077224 */ /* 0x000fe400078e0005 */
[----:B------:R-:W-:Y:S02]  /*0510*/  IMAD.MOV.U32 R21, RZ, RZ, 0x0 ;  /* 0x00000000ff157424 */ /* 0x000fe400078e00ff */
[----:B--2---:R-:W-:Y:S01]  /*0520*/  IMAD.MOV.U32 R5, RZ, RZ, R9 ;  /* 0x000000ffff057224 */ /* 0x004fe200078e0009 */
[----:B------:R-:W-:-:S07]  /*0530*/  MOV R4, R8 ;  /* 0x0000000800047202 */ /* 0x000fce0000000f00 */
[----:B------:R-:W-:Y:S05]  /*0540*/  CALL.REL.NOINC `($_Z9linkleafsP4node$_Z7linkingP4nodeS0_) ;  /* 0xfffffff800d07944 */ /* 0x000fea0003c3ffff */
[----:B------:R-:W-:Y:S02]  /*0550*/  R2UR UR4, R28 ;  /* 0x000000001c0472ca */ /* 0x000fe400000e0000 */
[----:B------:R-:W-:-:S13]  /*0560*/  R2UR UR5, R29 ;  /* 0x000000001d0572ca */ /* 0x000fda00000e0000 */
[----:B------:R-:W2:Y:S01]  /*0570*/  LD.E.64 R8, desc[UR4][R26.64] ;  /* 0x000000041a087980 */ /* 0x000ea2000c101b00 */
[----:B------:R-:W-:-:S04]  /*0580*/  VIADD R3, R24, 0x6 ;  /* 0x0000000618037836 */ /* 0x000fc80000000000 */
[----:B--2---:R-:W-:-:S06]  /*0590*/  IMAD.WIDE.U32 R8, R3, 0x8, R8 ;  /* 0x0000000803087825 */ /* 0x004fcc00078e0008 */
[----:B------:R-:W2:Y:S01]  /*05a0*/  LD.E.64 R8, desc[UR4][R8.64] ;  /* 0x0000000408087980 */ /* 0x000ea2000c101b00 */
[----:B------:R-:W-:Y:S01]  /*05b0*/  IMAD.MOV.U32 R6, RZ, RZ, R4 ;  /* 0x000000ffff067224 */ /* 0x000fe200078e0004 */
[----:B------:R-:W-:Y:S01]  /*05c0*/  MOV R7, R5 ;  /* 0x0000000500077202 */ /* 0x000fe20000000f00 */
[----:B------:R-:W-:Y:S01]  /*05d0*/  IMAD.MOV.U32 R21, RZ, RZ, 0x0 ;  /* 0x00000000ff157424 */ /* 0x000fe200078e00ff */
[----:B------:R-:W-:Y:S01]  /*05e0*/  MOV R20, 0x620 ;  /* 0x0000062000147802 */ /* 0x000fe20000000f00 */
[----:B--2---:R-:W-:Y:S02]  /*05f0*/  IMAD.MOV.U32 R5, RZ, RZ, R9 ;  /* 0x000000ffff057224 */ /* 0x004fe400078e0009 */
[----:B------:R-:W-:-:S07]  /*0600*/  IMAD.MOV.U32 R4, RZ, RZ, R8 ;  /* 0x000000ffff047224 */ /* 0x000fce00078e0008 */
[----:B------:R-:W-:Y:S05]  /*0610*/  CALL.REL.NOINC `($_Z9linkleafsP4node$_Z7linkingP4nodeS0_) ;  /* 0xfffffff8009c7944 */ /* 0x000fea0003c3ffff */
        /* <DEDUP_REMOVED lines=67> */
[----:B------:R-:W2:Y:S02]  /*0a50*/  LD.E.64 R8, desc[UR4][R26.64] ;  /* 0x000000041a087980 */ /* 0x000ea4000c101b00 */
[----:B--2---:R-:W-:-:S06]  /*0a60*/  IMAD.WIDE.U32 R8, R24, 0x8, R8 ;  /* 0x0000000818087825 */ /* 0x004fcc00078e0008 */
[----:B------:R-:W2:Y:S01]  /*0a70*/  LD.E.64 R8, desc[UR4][R8.64] ;  /* 0x0000000408087980 */ /* 0x000ea2000c101b00 */
[----:B------:R-:W-:Y:S01]  /*0a80*/  IMAD.MOV.U32 R6, RZ, RZ, R4 ;  /* 0x000000ffff067224 */ /* 0x000fe200078e0004 */
[----:B------:R-:W-:Y:S01]  /*0a90*/  IADD3 R18, PT, PT, R24, -0x8, RZ ;  /* 0xfffffff818127810 */ /* 0x000fe20007ffe0ff */
[----:B------:R-:W-:Y:S01]  /*0aa0*/  IMAD.MOV.U32 R7, RZ, RZ, R5 ;  /* 0x000000ffff077224 */ /* 0x000fe200078e0005 */
[----:B------:R-:W-:Y:S01]  /*0ab0*/  MOV R20, 0xb00 ;  /* 0x00000b0000147802 */ /* 0x000fe20000000f00 */
[----:B------:R-:W-:Y:S02]  /*0ac0*/  IMAD.MOV.U32 R21, RZ, RZ, 0x0 ;  /* 0x00000000ff157424 */ /* 0x000fe400078e00ff */
[----:B--2---:R-:W-:Y:S02]  /*0ad0*/  IMAD.MOV.U32 R5, RZ, RZ, R9 ;  /* 0x000000ffff057224 */ /* 0x004fe400078e0009 */
[----:B------:R-:W-:-:S07]  /*0ae0*/  IMAD.MOV.U32 R4, RZ, RZ, R8 ;  /* 0x000000ffff047224 */ /* 0x000fce00078e0008 */
[----:B------:R-:W-:Y:S05]  /*0af0*/  CALL.REL.NOINC `($_Z9linkleafsP4node$_Z7linkingP4nodeS0_) ;  /* 0xfffffff400647944 */ /* 0x000fea0003c3ffff */
[----:B------:R-:W-:Y:S02]  /*0b00*/  R2UR UR4, R28 ;  /* 0x000000001c0472ca */ /* 0x000fe400000e0000 */
[----:B------:R-:W-:-:S13]  /*0b10*/  R2UR UR5, R29 ;  /* 0x000000001d0572ca */ /* 0x000fda00000e0000 */
[----:B------:R-:W2:Y:S01]  /*0b20*/  LD.E.64 R8, desc[UR4][R26.64] ;  /* 0x000000041a087980 */ /* 0x000ea2000c101b00 */
[----:B------:R-:W-:-:S05]  /*0b30*/  IADD3 R3, PT, PT, R24, -0x1, RZ ;  /* 0xffffffff18037810 */ /* 0x000fca0007ffe0ff */
        /* <DEDUP_REMOVED lines=93> */
[----:B------:R-:W-:Y:S01]  /*1110*/  MOV R20, 0x1170 ;  /* 0x0000117000147802 */ /* 0x000fe20000000f00 */
[----:B------:R-:W-:Y:S02]  /*1120*/  IMAD.MOV.U32 R7, RZ, RZ, R5 ;  /* 0x000000ffff077224 */ /* 0x000fe400078e0005 */
[----:B------:R-:W-:Y:S01]  /*1130*/  IMAD.MOV.U32 R21, RZ, RZ, 0x0 ;  /* 0x00000000ff157424 */ /* 0x000fe200078e00ff */
[----:B--2---:R-:W-:Y:S01]  /*1140*/  MOV R5, R9 ;  /* 0x0000000900057202 */ /* 0x004fe20000000f00 */
[----:B------:R-:W-:-:S07]  /*1150*/  IMAD.MOV.U32 R4, RZ, RZ, R8 ;  /* 0x000000ffff047224 */ /* 0x000fce00078e0008 */
[----:B------:R-:W-:Y:S05]  /*1160*/  CALL.REL.NOINC `($_Z9linkleafsP4node$_Z7linkingP4nodeS0_) ;  /* 0xffffffec00c87944 */ /* 0x000fea0003c3ffff */
[----:B------:R-:W-:Y:S01]  /*1170*/  VIADD R23, R23, 0x10 ;  /* 0x0000001017177836 */ /* 0x000fe20000000000 */
[----:B------:R-:W-:-:S04]  /*1180*/  IADD3 R24, PT, PT, R24, -0x10, RZ ;  /* 0xfffffff018187810 */ /* 0x000fc80007ffe0ff */
[----:B------:R-:W-:-:S13]  /*1190*/  ISETP.NE.AND P0, PT, R23, RZ, PT ;  /* 0x000000ff1700720c */ /* 0x000fda0003f05270 */
[----:B------:R-:W-:Y:S05]  /*11a0*/  @P0 BRA `(.L_x_8) ;  /* 0xfffffff000b40947 */ /* 0x000fea000383ffff */
[----:B------:R-:W-:Y:S05]  /*11b0*/  BSYNC.RECONVERGENT B6 ;  /* 0x0000000000067941 */ /* 0x000fea0003800200 */
.L_x_7:
[----:B------:R-:W-:-:S07]  /*11c0*/  VIADD R24, R24, 0x7 ;  /* 0x0000000718187836 */ /* 0x000fce0000000000 */
.L_x_6:
[----:B------:R-:W-:Y:S05]  /*11d0*/  BSYNC.RECONVERGENT B7 ;  /* 0x0000000000077941 */ /* 0x000fea0003800200 */
.L_x_5:
[----:B------:R-:W-:-:S13]  /*11e0*/  ISETP.NE.AND P0, PT, R19, RZ, PT ;  /* 0x000000ff1300720c */ /* 0x000fda0003f05270 */
[----:B------:R-:W-:Y:S05]  /*11f0*/  @!P0 BRA `(.L_x_3) ;  /* 0x0000000800f48947 */ /* 0x000fea0003800000 */
[----:B------:R-:W-:Y:S01]  /*1200*/  ISETP.GE.U32.AND P0, PT, R19, 0x8, PT ;  /* 0x000000081300780c */ /* 0x000fe20003f06070 */
[----:B------:R-:W-:Y:S01]  /*1210*/  BSSY.RECONVERGENT B6, `(.L_x_9) ;  /* 0x000006b000067945 */ /* 0x000fe20003800200 */
[----:B------:R-:W-:-:S11]  /*1220*/  LOP3.LUT R18, R22, 0x7, RZ, 0xc0, !PT ;  /* 0x0000000716127812 */ /* 0x000fd600078ec0ff */
[----:B------:R-:W-:Y:S05]  /*1230*/  @!P0 BRA `(.L_x_10) ;  /* 0x0000000400a08947 */ /* 0x000fea0003800000 */
        /* <DEDUP_REMOVED lines=12> */
[----:B------:R-:W-:Y:S02]  /*1300*/  R2UR UR4, R28 ;  /* 0x000000001c0472ca */ /* 0x000fe400000e0000 */
[----:B------:R-:W-:-:S13]  /*1310*/  R2UR UR5, R29 ;  /* 0x000000001d0572ca */ /* 0x000fda00000e0000 */
[----:B------:R-:W2:Y:S01]  /*1320*/  LD.E.64 R8, desc[UR4][R26.64] ;  /* 0x000000041a087980 */ /* 0x000ea2000c101b00 */
[----:B------:R-:W-:-:S04]  /*1330*/  VIADD R3, R24, 0xffffffff ;  /* 0xffffffff18037836 */ /* 0x000fc80000000000 */
[----:B--2---:R-:W-:-:S06]  /*1340*/  IMAD.WIDE.U32 R8, R3, 0x8, R8 ;  /* 0x0000000803087825 */ /* 0x004fcc00078e0008 */
[----:B------:R-:W2:Y:S01]  /*1350*/  LD.E.64 R8, desc[UR4][R8.64] ;  /* 0x0000000408087980 */ /* 0x000ea2000c101b00 */
[----:B------:R-:W-:Y:S01]  /*1360*/  HFMA2 R21, -RZ, RZ, 0, 0 ;  /* 0x00000000ff157431 */ /* 0x000fe200000001ff */
[----:B------:R-:W-:Y:S01]  /*1370*/  MOV R6, R4 ;  /* 0x0000000400067202 */ /* 0x000fe20000000f00 */
[----:B------:R-:W-:Y:S01]  /*1380*/  IMAD.MOV.U32 R7, RZ, RZ, R5 ;  /* 0x000000ffff077224 */ /* 0x000fe200078e0005 */
[----:B------:R-:W-:Y:S01]  /*1390*/  MOV R20, 0x13d0 ;  /* 0x000013d000147802 */ /* 0x000fe20000000f00 */
[----:B--2---:R-:W-:Y:S02]  /*13a0*/  IMAD.MOV.U32 R5, RZ, RZ, R9 ;  /* 0x000000ffff057224 */ /* 0x004fe400078e0009 */
        /* <DEDUP_REMOVED lines=8> */
[----:B------:R-:W-:Y:S02]  /*1430*/  HFMA2 R21, -RZ, RZ, 0, 0 ;  /* 0x00000000ff157431 */ /* 0x000fe400000001ff */
[----:B------:R-:W-:Y:S01]  /*1440*/  IMAD.MOV.U32 R6, RZ, RZ, R4 ;  /* 0x000000ffff067224 */ /* 0x000fe200078e0004 */
[----:B------:R-:W-:Y:S02]  /*1450*/  MOV R7, R5 ;  /* 0x0000000500077202 */ /* 0x000fe40000000f00 */
        /* <DEDUP_REMOVED lines=69> */
[----:B------:R-:W-:-:S07]  /*18b0*/  VIADD R24, R24, 0xfffffff8 ;  /* 0xfffffff818187836 */ /* 0x000fce0000000000 */
.L_x_10:
[----:B------:R-:W-:Y:S05]  /*18c0*/  BSYNC.RECONVERGENT B6 ;  /* 0x0000000000067941 */ /* 0x000fea0003800200 */
.L_x_9:
        /* <DEDUP_REMOVED lines=58> */
.L_x_12:
[----:B------:R-:W-:Y:S05]  /*1c70*/  BSYNC.RECONVERGENT B6 ;  /* 0x0000000000067941 */ /* 0x000fea0003800200 */
.L_x_11:
[----:B------:R-:W-:-:S13]  /*1c80*/  ISETP.NE.AND P0, PT, R22, RZ, PT ;  /* 0x000000ff1600720c */ /* 0x000fda0003f05270 */
[----:B------:R-:W-:Y:S05]  /*1c90*/  @!P0 BRA `(.L_x_3) ;  /* 0x00000000004c8947 */ /* 0x000fea0003800000 */
[----:B------:R-:W-:-:S07]  /*1ca0*/  IMAD.MOV R22, RZ, RZ, -R22 ;  /* 0x000000ffff167224 */ /* 0x000fce00078e0a16 */
.L_x_13:
[----:B------:R-:W-:Y:S02]  /*1cb0*/  R2UR UR4, R28 ;  /* 0x000000001c0472ca */ /* 0x000fe400000e0000 */
[----:B------:R-:W-:-:S13]  /*1cc0*/  R2UR UR5, R29 ;  /* 0x000000001d0572ca */ /* 0x000fda00000e0000 */
[----:B------:R-:W2:Y:S01]  /*1cd0*/  LD.E.64 R8, desc[UR4][R26.64] ;  /* 0x000000041a087980 */ /* 0x000ea2000c101b00 */
[----:B------:R-:W-:Y:S01]  /*1ce0*/  IADD3 R22, PT, PT, R22, 0x1, RZ ;  /* 0x0000000116167810 */ /* 0x000fe20007ffe0ff */
[----:B--2---:R-:W-:-:S06]  /*1cf0*/  IMAD.WIDE.U32 R8, R24, 0x8, R8 ;  /* 0x0000000818087825 */ /* 0x004fcc00078e0008 */
[----:B------:R-:W2:Y:S01]  /*1d00*/  LD.E.64 R8, desc[UR4][R8.64] ;  /* 0x0000000408087980 */ /* 0x000ea2000c101b00 */
[----:B------:R-:W-:Y:S01]  /*1d10*/  ISETP.NE.AND P0, PT, R22, RZ, PT ;  /* 0x000000ff1600720c */ /* 0x000fe20003f05270 */
[----:B------:R-:W-:Y:S01]  /*1d20*/  IMAD.MOV.U32 R6, RZ, RZ, R4 ;  /* 0x000000ffff067224 */ /* 0x000fe200078e0004 */
[----:B------:R-:W-:Y:S01]  /*1d30*/  MOV R20, 0x1da0 ;  /* 0x00001da000147802 */ /* 0x000fe20000000f00 */
[----:B------:R-:W-:Y:S01]  /*1d40*/  IMAD.MOV.U32 R7, RZ, RZ, R5 ;  /* 0x000000ffff077224 */ /* 0x000fe200078e0005 */
[----:B------:R-:W-:Y:S01]  /*1d50*/  P2R R0, PR, RZ, 0x1 ;  /* 0x00000001ff007803 */ /* 0x000fe20000000000 */
[----:B------:R-:W-:Y:S01]  /*1d60*/  IMAD.MOV.U32 R21, RZ, RZ, 0x0 ;  /* 0x00000000ff157424 */ /* 0x000fe200078e00ff */
[----:B--2---:R-:W-:Y:S01]  /*1d70*/  MOV R5, R9 ;  /* 0x0000000900057202 */ /* 0x004fe20000000f00 */
[----:B------:R-:W-:-:S07]  /*1d80*/  IMAD.MOV.U32 R4, RZ, RZ, R8 ;  /* 0x000000ffff047224 */ /* 0x000fce00078e0008 */
[----:B------:R-:W-:Y:S05]  /*1d90*/  CALL.REL.NOINC `($_Z9linkleafsP4node$_Z7linkingP4nodeS0_) ;  /* 0xffffffe000bc7944 */ /* 0x000fea0003c3ffff */
[----:B------:R-:W-:Y:S02]  /*1da0*/  ISETP.NE.AND P6, PT, R22, RZ, PT ;  /* 0x000000ff1600720c */ /* 0x000fe40003fc5270 */
[----:B------:R-:W-:-:S11]  /*1db0*/  IADD3 R24, PT, PT, R24, -0x1, RZ ;  /* 0xffffffff18187810 */ /* 0x000fd60007ffe0ff */
[----:B------:R-:W-:Y:S05]  /*1dc0*/  @P6 BRA `(.L_x_13) ;  /* 0xfffffffc00b86947 */ /* 0x000fea000383ffff */
.L_x_3:
[----:B------:R-:W-:Y:S05]  /*1dd0*/  BSYNC.RECONVERGENT B8 ;  /* 0x0000000000087941 */ /* 0x000fea0003800200 */
.L_x_0:
[----:B------:R-:W2:Y:S01]  /*1de0*/  LDL R20, [R1+0x14] ;  /* 0x0000140001147983 */ /* 0x000ea20000100800 */
[----:B------:R0:W-:Y:S05]  /*1df0*/  BMOV.32 B6, R2 ;  /* 0x0000000206007356 */ /* 0x0001ea0000000000 */
[----:B------:R-:W2:Y:S01]  /*1e00*/  LDL R21, [R1+0x18] ;  /* 0x0000180001157983 */ /* 0x000ea20000100800 */
[----:B------:R1:W-:Y:S05]  /*1e10*/  BMOV.32 B7, R16 ;  /* 0x0000001007007356 */ /* 0x0003ea0000000000 */
[----:B------:R3:W-:Y:S05]  /*1e20*/  BMOV.32 B8, R17 ;  /* 0x0000001108007356 */ /* 0x0007ea0000000000 */
[----:B0-----:R-:W2:Y:S04]  /*1e30*/  LDL R2, [R1] ;  /* 0x0000000001027983 */ /* 0x001ea80000100800 */
[----:B-1----:R-:W2:Y:S04]  /*1e40*/  LDL R16, [R1+0x4] ;  /* 0x0000040001107983 */ /* 0x002ea80000100800 */
[----:B---3--:R-:W2:Y:S04]  /*1e50*/  LDL R17, [R1+0x8] ;  /* 0x0000080001117983 */ /* 0x008ea80000100800 */
[----:B------:R-:W2:Y:S04]  /*1e60*/  LDL R18, [R1+0xc] ;  /* 0x00000c0001127983 */ /* 0x000ea80000100800 */
[----:B------:R-:W2:Y:S04]  /*1e70*/  LDL R19, [R1+0x10] ;  /* 0x0000100001137983 */ /* 0x000ea80000100800 */
[----:B------:R-:W2:Y:S04]  /*1e80*/  LDL R22, [R1+0x1c] ;  /* 0x00001c0001167983 */ /* 0x000ea80000100800 */
[----:B------:R-:W2:Y:S04]  /*1e90*/  LDL R23, [R1+0x20] ;  /* 0x0000200001177983 */ /* 0x000ea80000100800 */
[----:B------:R-:W2:Y:S04]  /*1ea0*/  LDL R24, [R1+0x24] ;  /* 0x0000240001187983 */ /* 0x000ea80000100800 */
[----:B------:R-:W2:Y:S04]  /*1eb0*/  LDL R26, [R1+0x28] ;  /* 0x00002800011a7983 */ /* 0x000ea80000100800 */
[----:B------:R-:W2:Y:S04]  /*1ec0*/  LDL R27, [R1+0x2c] ;  /* 0x00002c00011b7983 */ /* 0x000ea80000100800 */
[----:B------:R-:W2:Y:S04]  /*1ed0*/  LDL R28, [R1+0x30] ;  /* 0x00003000011c7983 */ /* 0x000ea80000100800 */
[----:B------:R0:W2:Y:S02]  /*1ee0*/  LDL R29, [R1+0x34] ;  /* 0x00003400011d7983 */ /* 0x0000a40000100800 */
[----:B0-----:R-:W-:Y:S01]  /*1ef0*/  VIADD R1, R1, 0x38 ;  /* 0x0000003801017836 */ /* 0x001fe20000000000 */
[----:B--2---:R-:W-:Y:S06]  /*1f00*/  RET.REL.NODEC R20 `(_Z9linkleafsP4node) ;  /* 0xffffffe0143c7950 */ /* 0x004fec0003c3ffff */
.L_x_14:
[----:B------:R-:W-:-:S00]  /*1f10*/  BRA `(.L_x_14) ;  /* 0xfffffffc00fc7947 */ /* 0x000fc0000383ffff */
[----:B------:R-:W-:-:S00]  /*1f20*/  NOP ;  /* 0x0000000000007918 */ /* 0x000fc00000000000 */
        /* <DEDUP_REMOVED lines=13> */
.L_x_89:


//--------------------- .text._Z10pathkernelP4nodeiPi --------------------------
	.section	.text._Z10pathkernelP4nodeiPi,"ax",@progbits
	.align	128
        .global         _Z10pathkernelP4nodeiPi
        .type           _Z10pathkernelP4nodeiPi,@function
        .size           _Z10pathkernelP4nodeiPi,(.L_x_91 - _Z10pathkernelP4nodeiPi)
        .other          _Z10pathkernelP4nodeiPi,@"STO_CUDA_ENTRY STV_DEFAULT"
_Z10pathkernelP4nodeiPi:
.text._Z10pathkernelP4nodeiPi:
[----:B------:R-:W-:Y:S08]  /*0000*/  LDC R1, c[0x0][0x37c] ;  /* 0x0000df00ff017b82 */ /* 0x000ff00000000800 */
[----:B------:R-:W0:Y:S01]  /*0010*/  LDC.64 R2, c[0x0][0x380] ;  /* 0x0000e000ff027b82 */ /* 0x000e220000000a00 */
[----:B------:R-:W0:Y:S02]  /*0020*/  LDCU.64 UR4, c[0x0][0x358] ;  /* 0x00006b00ff0477ac */ /* 0x000e240008000a00 */
[----:B0-----:R-:W2:Y:S01]  /*0030*/  LDG.E.U8 R0, desc[UR4][R2.64+0x18] ;  /* 0x0000180402007981 */ /* 0x001ea2000c1e1100 */
[----:B------:R-:W-:Y:S01]  /*0040*/  IMAD.MOV.U32 R11, RZ, RZ, RZ ;  /* 0x000000ffff0b7224 */ /* 0x000fe200078e00ff */
[----:B--2---:R-:W-:-:S13]  /*0050*/  ISETP.NE.AND P0, PT, R0, RZ, PT ;  /* 0x000000ff0000720c */ /* 0x004fda0003f05270 */
[----:B------:R-:W-:Y:S05]  /*0060*/  @P0 BRA `(.L_x_15) ;  /* 0x0000000000740947 */ /* 0x000fea0003800000 */
[----:B------:R-:W-:-:S07]  /*0070*/  IMAD.MOV.U32 R11, RZ, RZ, RZ ;  /* 0x000000ffff0b7224 */ /* 0x000fce00078e00ff */
.L_x_19:
[----:B------:R-:W2:Y:S01]  /*0080*/  LDG.E.64 R4, desc[UR4][R2.64+0x8] ;  /* 0x0000080402047981 */ /* 0x000ea2000c1e1b00 */
[----:B------:R-:W0:Y:S03]  /*0090*/  LDC.64 R6, c[0x0][0x390] ;  /* 0x0000e400ff067b82 */ /* 0x000e260000000a00 */
[----:B--2---:R-:W2:Y:S01]  /*00a0*/  LDG.E R5, desc[UR4][R4.64] ;  /* 0x0000000404057981 */ /* 0x004ea2000c1e1900 */
[----:B0-----:R-:W-:-:S05]  /*00b0*/  IMAD.WIDE.U32 R6, R11, 0x4, R6 ;  /* 0x000000040b067825 */ /* 0x001fca00078e0006 */
[----:B--2---:R0:W-:Y:S04]  /*00c0*/  STG.E desc[UR4][R6.64], R5 ;  /* 0x0000000506007986 */ /* 0x0041e8000c101904 */
[----:B------:R-:W2:Y:S01]  /*00d0*/  LDG.E R13, desc[UR4][R2.64+0x1c] ;  /* 0x00001c04020d7981 */ /* 0x000ea2000c1e1900 */
[----:B------:R-:W-:Y:S01]  /*00e0*/  VIADD R11, R11, 0x1 ;  /* 0x000000010b0b7836 */ /* 0x000fe20000000000 */
[----:B------:R-:W-:Y:S02]  /*00f0*/  CS2R R8, SRZ ;  /* 0x0000000000087805 */ /* 0x000fe4000001ff00 */
[----:B--2---:R-:W-:-:S13]  /*0100*/  ISETP.GE.AND P0, PT, R13, 0x1, PT ;  /* 0x000000010d00780c */ /* 0x004fda0003f06270 */
[----:B0-----:R-:W-:Y:S05]  /*0110*/  @!P0 BRA `(.L_x_16) ;  /* 0x00000000002c8947 */ /* 0x001fea0003800000 */
[----:B------:R0:W5:Y:S01]  /*0120*/  LDG.E.64 R6, desc[UR4][R2.64+0x8] ;  /* 0x0000080402067981 */ /* 0x000162000c1e1b00 */
[----:B------:R-:W-:Y:S01]  /*0130*/  HFMA2 R8, -RZ, RZ, 0, 0 ;  /* 0x00000000ff087431 */ /* 0x000fe200000001ff */
[----:B------:R-:W1:Y:S06]  /*0140*/  LDCU UR6, c[0x0][0x388] ;  /* 0x00007100ff0677ac */ /* 0x000e6c0008000800 */
.L_x_18:
[----:B-----5:R-:W-:-:S06]  /*0150*/  IMAD.WIDE.U32 R4, R8, 0x4, R6 ;  /* 0x0000000408047825 */ /* 0x020fcc00078e0006 */
[----:B------:R-:W1:Y:S02]  /*0160*/  LDG.E R4, desc[UR4][R4.64] ;  /* 0x0000000404047981 */ /* 0x000e64000c1e1900 */
[----:B-1----:R-:W-:-:S13]  /*0170*/  ISETP.GT.AND P0, PT, R4, UR6, PT ;  /* 0x0000000604007c0c */ /* 0x002fda000bf04270 */
[----:B------:R-:W-:Y:S05]  /*0180*/  @P0 BRA `(.L_x_17) ;  /* 0x00000000000c0947 */ /* 0x000fea0003800000 */
[----:B------:R-:W-:-:S05]  /*0190*/  VIADD R8, R8, 0x1 ;  /* 0x0000000108087836 */ /* 0x000fca0000000000 */
[----:B------:R-:W-:-:S13]  /*01a0*/  ISETP.GE.AND P0, PT, R8, R13, PT ;  /* 0x0000000d0800720c */ /* 0x000fda0003f06270 */
[----:B------:R-:W-:Y:S05]  /*01b0*/  @!P0 BRA `(.L_x_18) ;  /* 0xfffffffc00e48947 */ /* 0x000fea000383ffff */
.L_x_17:
[----:B------:R-:W-:-:S07]  /*01c0*/  IMAD.MOV.U32 R9, RZ, RZ, RZ ;  /* 0x000000ffff097224 */ /* 0x000fce00078e00ff */
.L_x_16:
[----:B0-----:R-:W2:Y:S02]  /*01d0*/  LDG.E.64 R2, desc[UR4][R2.64] ;  /* 0x0000000402027981 */ /* 0x001ea4000c1e1b00 */
[----:B--2---:R-:W-:-:S04]  /*01e0*/  LEA R4, P0, R8, R2, 0x3 ;  /* 0x0000000208047211 */ /* 0x004fc800078018ff */
[----:B------:R-:W-:-:S05]  /*01f0*/  LEA.HI.X R5, R8, R3, R9, 0x3, P0 ;  /* 0x0000000308057211 */ /* 0x000fca00000f1c09 */
[----:B------:R-:W2:Y:S04]  /*0200*/  LDG.E.64 R2, desc[UR4][R4.64] ;  /* 0x0000000404027981 */ /* 0x000ea8000c1e1b00 */
[----:B--2---:R-:W2:Y:S02]  /*0210*/  LDG.E.U8 R0, desc[UR4][R2.64+0x18] ;  /* 0x0000180402007981 */ /* 0x004ea4000c1e1100 */
[----:B--2---:R-:W-:-:S13]  /*0220*/  ISETP.NE.AND P0, PT, R0, RZ, PT ;  /* 0x000000ff0000720c */ /* 0x004fda0003f05270 */
[----:B------:R-:W-:Y:S05]  /*0230*/  @!P0 BRA `(.L_x_19) ;  /* 0xfffffffc00908947 */ /* 0x000fea000383ffff */
.L_x_15:
[----:B------:R-:W2:Y:S01]  /*0240*/  LDG.E.64 R2, desc[UR4][R2.64+0x8] ;  /* 0x0000080402027981 */ /* 0x000ea2000c1e1b00 */
[----:B------:R-:W0:Y:S01]  /*0250*/  LDC.64 R4, c[0x0][0x390] ;  /* 0x0000e400ff047b82 */ /* 0x000e220000000a00 */
[----:B------:R-:W-:Y:S02]  /*0260*/  MOV R9, 0xffffffff ;  /* 0xffffffff00097802 */ /* 0x000fe40000000f00 */
[----:B--2---:R-:W2:Y:S01]  /*0270*/  LDG.E R7, desc[UR4][R2.64] ;  /* 0x0000000402077981 */ /* 0x004ea2000c1e1900 */
[----:B0-----:R-:W-:-:S05]  /*0280*/  IMAD.WIDE.U32 R4, R11, 0x4, R4 ;  /* 0x000000040b047825 */ /* 0x001fca00078e0004 */
[----:B------:R-:W-:Y:S04]  /*0290*/  STG.E desc[UR4][R4.64+0x4], R9 ;  /* 0x0000040904007986 */ /* 0x000fe8000c101904 */
[----:B--2---:R-:W-:Y:S01]  /*02a0*/  STG.E desc[UR4][R4.64], R7 ;  /* 0x0000000704007986 */ /* 0x004fe2000c101904 */
[----:B------:R-:W-:Y:S05]  /*02b0*/  EXIT ;  /* 0x000000000000794d */ /* 0x000fea0003800000 */
.L_x_20:
        /* <DEDUP_REMOVED lines=12> */
.L_x_91:


//--------------------- .text._Z14additionkernelP4nodePii --------------------------
	.section	.text._Z14additionkernelP4nodePii,"ax",@progbits
	.align	128
        .global         _Z14additionkernelP4nodePii
        .type           _Z14additionkernelP4nodePii,@function
        .size           _Z14additionkernelP4nodePii,(.L_x_92 - _Z14additionkernelP4nodePii)
        .other          _Z14additionkernelP4nodePii,@"STO_CUDA_ENTRY STV_DEFAULT"
_Z14additionkernelP4nodePii:
.text._Z14additionkernelP4nodePii:
[----:B------:R-:W-:Y:S01]  /*0000*/  LDC R1, c[0x0][0x37c] ;  /* 0x0000df00ff017b82 */ /* 0x000fe20000000800 */
[----:B------:R-:W0:Y:S01]  /*0010*/  LDCU.64 UR4, c[0x0][0x380] ;  /* 0x00007000ff0477ac */ /* 0x000e220008000a00 */
[----:B------:R-:W1:Y:S01]  /*0020*/  S2R R7, SR_CTAID.X ;  /* 0x0000000000077919 */ /* 0x000e620000002500 */
[----:B0-----:R-:W-:-:S04]  /*0030*/  ISETP.NE.U32.AND P0, PT, RZ, UR4, PT ;  /* 0x00000004ff007c0c */ /* 0x001fc8000bf05070 */
[----:B------:R-:W-:-:S13]  /*0040*/  ISETP.NE.AND.EX P0, PT, RZ, UR5, PT, P0 ;  /* 0x00000005ff007c0c */ /* 0x000fda000bf05300 */
[----:B-1----:R-:W-:Y:S05]  /*0050*/  @!P0 EXIT ;  /* 0x000000000000894d */ /* 0x002fea0003800000 */
[----:B------:R-:W0:Y:S01]  /*0060*/  LDC.64 R4, c[0x0][0x380] ;  /* 0x0000e000ff047b82 */ /* 0x000e220000000a00 */
[----:B------:R-:W0:Y:S07]  /*0070*/  LDCU.64 UR4, c[0x0][0x358] ;  /* 0x00006b00ff0477ac */ /* 0x000e2e0008000a00 */
[----:B------:R-:W1:Y:S01]  /*0080*/  LDC.64 R2, c[0x0][0x388] ;  /* 0x0000e200ff027b82 */ /* 0x000e620000000a00 */
[----:B------:R-:W-:Y:S01]  /*0090*/  IMAD R7, R7, 0x3, RZ ;  /* 0x0000000307077824 */ /* 0x000fe200078e02ff */
[----:B0-----:R-:W2:Y:S03]  /*00a0*/  LDG.E.U8 R6, desc[UR4][R4.64+0x18] ;  /* 0x0000180404067981 */ /* 0x001ea6000c1e1100 */
[----:B-1----:R-:W-:-:S05]  /*00b0*/  IMAD.WIDE.U32 R2, R7, 0x4, R2 ;  /* 0x0000000407027825 */ /* 0x002fca00078e0002 */
[----:B------:R0:W5:Y:S01]  /*00c0*/  LDG.E R0, desc[UR4][R2.64+0x8] ;  /* 0x0000080402007981 */ /* 0x000162000c1e1900 */
[----:B--2---:R-:W-:-:S13]  /*00d0*/  ISETP.NE.AND P0, PT, R6, RZ, PT ;  /* 0x000000ff0600720c */ /* 0x004fda0003f05270 */
[----:B0-----:R-:W-:Y:S05]  /*00e0*/  @P0 BRA `(.L_x_21) ;  /* 0x0000000000700947 */ /* 0x001fea0003800000 */
[----:B------:R-:W-:Y:S01]  /*00f0*/  BSSY.RECONVERGENT B0, `(.L_x_21) ;  /* 0x000001b000007945 */ /* 0x000fe20003800200 */
.L_x_27:
[----:B------:R-:W2:Y:S01]  /*0100*/  LD.E R10, desc[UR4][R4.64+0x1c] ;  /* 0x00001c04040a7980 */ /* 0x000ea2000c101900 */
[----:B------:R-:W-:Y:S01]  /*0110*/  BSSY.RECONVERGENT B1, `(.L_x_22) ;  /* 0x0000011000017945 */ /* 0x000fe20003800200 */
[----:B------:R-:W-:Y:S02]  /*0120*/  CS2R R6, SRZ ;  /* 0x0000000000067805 */ /* 0x000fe4000001ff00 */
[----:B--2---:R-:W-:-:S13]  /*0130*/  ISETP.GE.AND P0, PT, R10, 0x1, PT ;  /* 0x000000010a00780c */ /* 0x004fda0003f06270 */
[----:B------:R-:W-:Y:S05]  /*0140*/  @!P0 BRA `(.L_x_23) ;  /* 0x0000000000348947 */ /* 0x000fea0003800000 */
[----:B------:R0:W5:Y:S01]  /*0150*/  LD.E.64 R8, desc[UR4][R4.64+0x8] ;  /* 0x0000080404087980 */ /* 0x000162000c101b00 */
[----:B------:R-:W-:Y:S01]  /*0160*/  BSSY.RECONVERGENT B2, `(.L_x_24) ;  /* 0x0000009000027945 */ /* 0x000fe20003800200 */
[----:B------:R-:W-:-:S07]  /*0170*/  IMAD.MOV.U32 R11, RZ, RZ, RZ ;  /* 0x000000ffff0b7224 */ /* 0x000fce00078e00ff */
.L_x_26:
[----:B-----5:R-:W-:-:S06]  /*0180*/  IMAD.WIDE.U32 R6, R11, 0x4, R8 ;  /* 0x000000040b067825 */ /* 0x020fcc00078e0008 */
[----:B------:R-:W2:Y:S02]  /*0190*/  LD.E R7, desc[UR4][R6.64] ;  /* 0x0000000406077980 */ /* 0x000ea4000c101900 */
[----:B--2---:R-:W-:-:S13]  /*01a0*/  ISETP.GE.AND P0, PT, R0, R7, PT ;  /* 0x000000070000720c */ /* 0x004fda0003f06270 */
[----:B------:R-:W-:Y:S05]  /*01b0*/  @!P0 BRA `(.L_x_25) ;  /* 0x00000000000c8947 */ /* 0x000fea0003800000 */
[----:B------:R-:W-:-:S05]  /*01c0*/  VIADD R11, R11, 0x1 ;  /* 0x000000010b0b7836 */ /* 0x000fca0000000000 */
[----:B------:R-:W-:-:S13]  /*01d0*/  ISETP.GE.AND P0, PT, R11, R10, PT ;  /* 0x0000000a0b00720c */ /* 0x000fda0003f06270 */
[----:B------:R-:W-:Y:S05]  /*01e0*/  @!P0 BRA `(.L_x_26) ;  /* 0xfffffffc00e48947 */ /* 0x000fea000383ffff */
.L_x_25:
[----:B------:R-:W-:Y:S05]  /*01f0*/  BSYNC.RECONVERGENT B2 ;  /* 0x0000000000027941 */ /* 0x000fea0003800200 */
.L_x_24:
[----:B------:R-:W-:Y:S02]  /*0200*/  IMAD.MOV.U32 R6, RZ, RZ, R11 ;  /* 0x000000ffff067224 */ /* 0x000fe400078e000b */
[----:B------:R-:W-:-:S07]  /*0210*/  IMAD.MOV.U32 R7, RZ, RZ, RZ ;  /* 0x000000ffff077224 */ /* 0x000fce00078e00ff */
.L_x_23:
[----:B------:R-:W-:Y:S05]  /*0220*/  BSYNC.RECONVERGENT B1 ;  /* 0x0000000000017941 */ /* 0x000fea0003800200 */
.L_x_22:
[----:B0-----:R-:W2:Y:S02]  /*0230*/  LD.E.64 R4, desc[UR4][R4.64] ;  /* 0x0000000404047980 */ /* 0x001ea4000c101b00 */
[----:B--2---:R-:W-:-:S04]  /*0240*/  LEA R8, P0, R6, R4, 0x3 ;  /* 0x0000000406087211 */ /* 0x004fc800078018ff */
[----:B------:R-:W-:-:S05]  /*0250*/  LEA.HI.X R9, R6, R5, R7, 0x3, P0 ;  /* 0x0000000506097211 */ /* 0x000fca00000f1c07 */
[----:B------:R-:W2:Y:S04]  /*0260*/  LD.E.64 R4, desc[UR4][R8.64] ;  /* 0x0000000408047980 */ /* 0x000ea8000c101b00 */
[----:B--2---:R-:W2:Y:S02]  /*0270*/  LD.E.U8 R6, desc[UR4][R4.64+0x18] ;  /* 0x0000180404067980 */ /* 0x004ea4000c101100 */
[----:B--2---:R-:W-:-:S13]  /*0280*/  ISETP.NE.AND P0, PT, R6, RZ, PT ;  /* 0x000000ff0600720c */ /* 0x004fda0003f05270 */
[----:B------:R-:W-:Y:S05]  /*0290*/  @!P0 BRA `(.L_x_27) ;  /* 0xfffffffc00988947 */ /* 0x000fea000383ffff */
[----:B------:R-:W-:Y:S05]  /*02a0*/  BSYNC.RECONVERGENT B0 ;  /* 0x0000000000007941 */ /* 0x000fea0003800200 */
.L_x_21:
[----:B------:R-:W2:Y:S01]  /*02b0*/  LD.E R10, desc[UR4][R4.64+0x1c] ;  /* 0x00001c04040a7980 */ /* 0x000ea2000c101900 */
[----:B------:R-:W-:Y:S01]  /*02c0*/  BSSY.RECONVERGENT B0, `(.L_x_28) ;  /* 0x000000d000007945 */ /* 0x000fe20003800200 */
[----:B------:R-:W-:Y:S01]  /*02d0*/  IMAD.MOV.U32 R11, RZ, RZ, RZ ;  /* 0x000000ffff0b7224 */ /* 0x000fe200078e00ff */
[----:B--2---:R-:W-:-:S13]  /*02e0*/  ISETP.GE.AND P0, PT, R10, 0x1, PT ;  /* 0x000000010a00780c */ /* 0x004fda0003f06270 */
[----:B------:R-:W-:Y:S05]  /*02f0*/  @!P0 BRA `(.L_x_29) ;  /* 0x0000000000248947 */ /* 0x000fea0003800000 */
[----:B------:R0:W5:Y:S01]  /*0300*/  LD.E.64 R8, desc[UR4][R4.64+0x8] ;  /* 0x0000080404087980 */ /* 0x000162000c101b00 */
[----:B------:R-:W-:-:S07]  /*0310*/  IMAD.MOV.U32 R11, RZ, RZ, RZ ;  /* 0x000000ffff0b7224 */ /* 0x000fce00078e00ff */
.L_x_30:
[----:B-----5:R-:W-:-:S06]  /*0320*/  IMAD.WIDE.U32 R6, R11, 0x4, R8 ;  /* 0x000000040b067825 */ /* 0x020fcc00078e0008 */
[----:B------:R-:W2:Y:S02]  /*0330*/  LD.E R7, desc[UR4][R6.64] ;  /* 0x0000000406077980 */ /* 0x000ea4000c101900 */
[----:B--2---:R-:W-:-:S13]  /*0340*/  ISETP.NE.AND P0, PT, R7, R0, PT ;  /* 0x000000000700720c */ /* 0x004fda0003f05270 */
[----:B------:R-:W-:Y:S05]  /*0350*/  @!P0 BRA `(.L_x_29) ;  /* 0x00000000000c8947 */ /* 0x000fea0003800000 */
[----:B------:R-:W-:-:S05]  /*0360*/  VIADD R11, R11, 0x1 ;  /* 0x000000010b0b7836 */ /* 0x000fca0000000000 */
[----:B------:R-:W-:-:S13]  /*0370*/  ISETP.GE.AND P0, PT, R11, R10, PT ;  /* 0x0000000a0b00720c */ /* 0x000fda0003f06270 */
[----:B------:R-:W-:Y:S05]  /*0380*/  @!P0 BRA `(.L_x_30) ;  /* 0xfffffffc00e48947 */ /* 0x000fea000383ffff */
.L_x_29:
[----:B------:R-:W-:Y:S05]  /*0390*/  BSYNC.RECONVERGENT B0 ;  /* 0x0000000000007941 */ /* 0x000fea0003800200 */
.L_x_28:
[----:B------:R-:W-:-:S13]  /*03a0*/  ISETP.NE.AND P0, PT, R11, R10, PT ;  /* 0x0000000a0b00720c */ /* 0x000fda0003f05270 */
[----:B------:R-:W-:Y:S05]  /*03b0*/  @!P0 EXIT ;  /* 0x000000000000894d */ /* 0x000fea0003800000 */
[----:B0-----:R-:W2:Y:S02]  /*03c0*/  LD.E.64 R4, desc[UR4][R4.64] ;  /* 0x0000000404047980 */ /* 0x001ea4000c101b00 */
[----:B--2---:R-:W-:-:S06]  /*03d0*/  IMAD.WIDE.U32 R6, R11, 0x8, R4 ;  /* 0x000000080b067825 */ /* 0x004fcc00078e0004 */
[----:B------:R-:W2:Y:S02]  /*03e0*/  LD.E.64 R6, desc[UR4][R6.64] ;  /* 0x0000000406067980 */ /* 0x000ea4000c101b00 */
[----:B--2---:R-:W-:-:S04]  /*03f0*/  ISETP.NE.U32.AND P0, PT, R6, RZ, PT ;  /* 0x000000ff0600720c */ /* 0x004fc80003f05070 */
[----:B------:R-:W-:-:S13]  /*0400*/  ISETP.NE.AND.EX P0, PT, R7, RZ, PT, P0 ;  /* 0x000000ff0700720c */ /* 0x000fda0003f05300 */
[----:B------:R-:W-:Y:S05]  /*0410*/  @!P0 EXIT ;  /* 0x000000000000894d */ /* 0x000fea0003800000 */
[----:B------:R-:W-:Y:S01]  /*0420*/  BSSY B0, `(.L_x_31) ;  /* 0x0000007000007945 */ /* 0x000fe20003800000 */
[----:B------:R-:W-:-:S07]  /*0430*/  IMAD.MOV.U32 R5, RZ, RZ, 0x1 ;  /* 0x00000001ff057424 */ /* 0x000fce00078e00ff */
.L_x_32:
[----:B------:R-:W-:Y:S01]  /*0440*/  IMAD.MOV.U32 R4, RZ, RZ, RZ ;  /* 0x000000ffff047224 */ /* 0x000fe200078e00ff */
[----:B------:R-:W-:Y:S05]  /*0450*/  YIELD ;  /* 0x0000000000007946 */ /* 0x000fea0003800000 */
[----:B-----5:R-:W2:Y:S02]  /*0460*/  ATOM.E.CAS.STRONG.GPU PT, R0, [R6+0x8], R4, R5 ;  /* 0x000008040600738b */ /* 0x020ea400001ee105 */
[----:B--2---:R-:W-:-:S13]  /*0470*/  ISETP.NE.AND P0, PT, R0, RZ, PT ;  /* 0x000000ff0000720c */ /* 0x004fda0003f05270 */
[----:B------:R-:W-:Y:S05]  /*0480*/  @P0 BRA `(.L_x_32) ;  /* 0xfffffffc00ec0947 */ /* 0x000fea000383ffff */
[----:B------:R-:W-:Y:S05]  /*0490*/  BSYNC B0 ;  /* 0x0000000000007941 */ /* 0x000fea0003800000 */
.L_x_31:
[----:B------:R-:W2:Y:S04]  /*04a0*/  LDG.E R9, desc[UR4][R2.64+0xc] ;  /* 0x00000c0402097981 */ /* 0x000ea8000c1e1900 */
[----:B------:R-:W2:Y:S04]  /*04b0*/  LD.E.64 R4, desc[UR4][R6.64] ;  /* 0x0000000406047980 */ /* 0x000ea8000c101b00 */
[----:B------:R-:W3:Y:S01]  /*04c0*/  LDG.E R0, desc[UR4][R2.64+0x10] ;  /* 0x0000100402007981 */ /* 0x000ee2000c1e1900 */
[----:B--2---:R-:W-:-:S05]  /*04d0*/  IMAD.WIDE R4, R9, 0x4, R4 ;  /* 0x0000000409047825 */ /* 0x004fca00078e0204 */
[----:B------:R-:W3:Y:S02]  /*04e0*/  LD.E R9, desc[UR4][R4.64+-0x4] ;  /* 0xfffffc0404097980 */ /* 0x000ee4000c101900 */
[----:B---3--:R-:W-:-:S05]  /*04f0*/  IMAD.IADD R9, R0, 0x1, R9 ;  /* 0x0000000100097824 */ /* 0x008fca00078e0209 */
[----:B------:R-:W-:Y:S04]  /*0500*/  ST.E desc[UR4][R4.64+-0x4], R9 ;  /* 0xfffffc0904007985 */ /* 0x000fe8000c101904 */
[----:B------:R-:W-:Y:S01]  /*0510*/  ST.E desc[UR4][R6.64+0x8], RZ ;  /* 0x000008ff06007985 */ /* 0x000fe2000c101904 */
[----:B------:R-:W-:Y:S05]  /*0520*/  EXIT ;  /* 0x000000000000794d */ /* 0x000fea0003800000 */
.L_x_33:
        /* <DEDUP_REMOVED lines=13> */
.L_x_92:


//--------------------- .text._Z16rangekernelcountP4nodePiiS1_ --------------------------
	.section	.text._Z16rangekernelcountP4nodePiiS1_,"ax",@progbits
	.align	128
        .global         _Z16rangekernelcountP4nodePiiS1_
        .type           _Z16rangekernelcountP4nodePiiS1_,@function
        .size           _Z16rangekernelcountP4nodePiiS1_,(.L_x_93 - _Z16rangekernelcountP4nodePiiS1_)
        .other          _Z16rangekernelcountP4nodePiiS1_,@"STO_CUDA_ENTRY STV_DEFAULT"
_Z16rangekernelcountP4nodePiiS1_:
.text._Z16rangekernelcountP4nodePiiS1_:
[----:B------:R-:W-:Y:S08]  /*0000*/  LDC R1, c[0x0][0x37c] ;  /* 0x0000df00ff017b82 */ /* 0x000ff00000000800 */
[----:B------:R-:W0:Y:S01]  /*0010*/  LDC.64 R2, c[0x0][0x380] ;  /* 0x0000e000ff027b82 */ /* 0x000e220000000a00 */
[----:B------:R-:W0:Y:S01]  /*0020*/  LDCU.64 UR4, c[0x0][0x358] ;  /* 0x00006b00ff0477ac */ /* 0x000e220008000a00 */
[----:B------:R-:W1:Y:S01]  /*0030*/  S2R R0, SR_CTAID.X ;  /* 0x0000000000007919 */ /* 0x000e620000002500 */
[----:B------:R-:W2:Y:S05]  /*0040*/  LDCU.64 UR6, c[0x0][0x380] ;  /* 0x00007000ff0677ac */ /* 0x000eaa0008000a00 */
[----:B------:R-:W3:Y:S01]  /*0050*/  LDC.64 R6, c[0x0][0x388] ;  /* 0x0000e200ff067b82 */ /* 0x000ee20000000a00 */
[----:B0-----:R-:W4:Y:S01]  /*0060*/  LDG.E.U8 R8, desc[UR4][R2.64+0x18] ;  /* 0x0000180402087981 */ /* 0x001f22000c1e1100 */
[----:B--2---:R-:W-:-:S04]  /*0070*/  UISETP.NE.U32.AND UP0, UPT, UR6, URZ, UPT ;  /* 0x000000ff0600728c */ /* 0x004fc8000bf05070 */
[----:B------:R-:W-:Y:S01]  /*0080*/  UISETP.NE.AND.EX UP0, UPT, UR7, URZ, UPT, UP0 ;  /* 0x000000ff0700728c */ /* 0x000fe2000bf05300 */
[----:B-1----:R-:W-:-:S04]  /*0090*/  IMAD.SHL.U32 R5, R0, 0x2, RZ ;  /* 0x0000000200057824 */ /* 0x002fc800078e00ff */
[----:B---3--:R-:W-:Y:S01]  /*00a0*/  IMAD.WIDE.U32 R6, R5, 0x4, R6 ;  /* 0x0000000405067825 */ /* 0x008fe200078e0006 */
[----:B------:R-:W-:-:S04]  /*00b0*/  PLOP3.LUT P0, PT, PT, PT, UP0, 0x80, 0x8 ;  /* 0x000000000008781c */ /* 0x000fc80003f0f008 */
[----:B------:R0:W5:Y:S04]  /*00c0*/  LDG.E R5, desc[UR4][R6.64+0x8] ;  /* 0x0000080406057981 */ /* 0x000168000c1e1900 */
[----:B------:R0:W5:Y:S01]  /*00d0*/  LDG.E R4, desc[UR4][R6.64+0xc] ;  /* 0x00000c0406047981 */ /* 0x000162000c1e1900 */
[----:B----4-:R-:W-:-:S13]  /*00e0*/  ISETP.NE.AND P1, PT, R8, RZ, PT ;  /* 0x000000ff0800720c */ /* 0x010fda0003f25270 */
[----:B0-----:R-:W-:Y:S05]  /*00f0*/  @P1 BRA `(.L_x_34) ;  /* 0x0000000000601947 */ /* 0x001fea0003800000 */
.L_x_38:
[----:B------:R-:W2:Y:S01]  /*0100*/  LDG.E R10, desc[UR4][R2.64+0x1c] ;  /* 0x00001c04020a7981 */ /* 0x000ea2000c1e1900 */
[----:B------:R-:W-:Y:S02]  /*0110*/  CS2R R6, SRZ ;  /* 0x0000000000067805 */ /* 0x000fe4000001ff00 */
[----:B--2---:R-:W-:-:S13]  /*0120*/  ISETP.GE.AND P0, PT, R10, 0x1, PT ;  /* 0x000000010a00780c */ /* 0x004fda0003f06270 */
[----:B------:R-:W-:Y:S05]  /*0130*/  @!P0 BRA `(.L_x_35) ;  /* 0x00000000002c8947 */ /* 0x000fea0003800000 */
[----:B------:R0:W5:Y:S01]  /*0140*/  LDG.E.64 R8, desc[UR4][R2.64+0x8] ;  /* 0x0000080402087981 */ /* 0x000162000c1e1b00 */
[----:B------:R-:W-:-:S07]  /*0150*/  IMAD.MOV.U32 R11, RZ, RZ, RZ ;  /* 0x000000ffff0b7224 */ /* 0x000fce00078e00ff */
.L_x_37:
[----:B-----5:R-:W-:-:S06]  /*0160*/  IMAD.WIDE.U32 R6, R11, 0x4, R8 ;  /* 0x000000040b067825 */ /* 0x020fcc00078e0008 */
[----:B------:R-:W2:Y:S02]  /*0170*/  LDG.E R6, desc[UR4][R6.64] ;  /* 0x0000000406067981 */ /* 0x000ea4000c1e1900 */
[----:B--2---:R-:W-:-:S13]  /*0180*/  ISETP.GE.AND P0, PT, R5, R6, PT ;  /* 0x000000060500720c */ /* 0x004fda0003f06270 */
[----:B------:R-:W-:Y:S05]  /*0190*/  @!P0 BRA `(.L_x_36) ;  /* 0x00000000000c8947 */ /* 0x000fea0003800000 */
[----:B------:R-:W-:-:S05]  /*01a0*/  VIADD R11, R11, 0x1 ;  /* 0x000000010b0b7836 */ /* 0x000fca0000000000 */
[----:B------:R-:W-:-:S13]  /*01b0*/  ISETP.GE.AND P0, PT, R11, R10, PT ;  /* 0x0000000a0b00720c */ /* 0x000fda0003f06270 */
[----:B------:R-:W-:Y:S05]  /*01c0*/  @!P0 BRA `(.L_x_37) ;  /* 0xfffffffc00e48947 */ /* 0x000fea000383ffff */
.L_x_36:
[----:B------:R-:W-:Y:S02]  /*01d0*/  IMAD.MOV.U32 R6, RZ, RZ, R11 ;  /* 0x000000ffff067224 */ /* 0x000fe400078e000b */
[----:B------:R-:W-:-:S07]  /*01e0*/  IMAD.MOV.U32 R7, RZ, RZ, RZ ;  /* 0x000000ffff077224 */ /* 0x000fce00078e00ff */
.L_x_35:
[----:B0-----:R-:W2:Y:S02]  /*01f0*/  LDG.E.64 R2, desc[UR4][R2.64] ;  /* 0x0000000402027981 */ /* 0x001ea4000c1e1b00 */
[----:B--2---:R-:W-:-:S04]  /*0200*/  LEA R8, P0, R6, R2, 0x3 ;  /* 0x0000000206087211 */ /* 0x004fc800078018ff */
[----:B------:R-:W-:-:S05]  /*0210*/  LEA.HI.X R9, R6, R3, R7, 0x3, P0 ;  /* 0x0000000306097211 */ /* 0x000fca00000f1c07 */
[----:B------:R-:W2:Y:S04]  /*0220*/  LDG.E.64 R2, desc[UR4][R8.64] ;  /* 0x0000000408027981 */ /* 0x000ea8000c1e1b00 */
[----:B--2---:R-:W2:Y:S01]  /*0230*/  LDG.E.U8 R6, desc[UR4][R2.64+0x18] ;  /* 0x0000180402067981 */ /* 0x004ea2000c1e1100 */
[----:B------:R-:W-:-:S04]  /*0240*/  ISETP.NE.U32.AND P0, PT, R2, RZ, PT ;  /* 0x000000ff0200720c */ /* 0x000fc80003f05070 */
[----:B------:R-:W-:Y:S02]  /*0250*/  ISETP.NE.AND.EX P0, PT, R3, RZ, PT, P0 ;  /* 0x000000ff0300720c */ /* 0x000fe40003f05300 */
[----:B--2---:R-:W-:-:S13]  /*0260*/  ISETP.NE.AND P1, PT, R6, RZ, PT ;  /* 0x000000ff0600720c */ /* 0x004fda0003f25270 */
[----:B------:R-:W-:Y:S05]  /*0270*/  @!P1 BRA `(.L_x_38) ;  /* 0xfffffffc00a09947 */ /* 0x000fea000383ffff */
.L_x_34:
[----:B------:R-:W2:Y:S01]  /*0280*/  LDG.E R10, desc[UR4][R2.64+0x1c] ;  /* 0x00001c04020a7981 */ /* 0x000ea2000c1e1900 */
[----:B------:R-:W-:Y:S01]  /*0290*/  IMAD.MOV.U32 R11, RZ, RZ, RZ ;  /* 0x000000ffff0b7224 */ /* 0x000fe200078e00ff */
[----:B--2---:R-:W-:-:S13]  /*02a0*/  ISETP.GE.AND P1, PT, R10, 0x1, PT ;  /* 0x000000010a00780c */ /* 0x004fda0003f26270 */
[----:B------:R-:W-:Y:S05]  /*02b0*/  @!P1 BRA `(.L_x_39) ;  /* 0x0000000000249947 */ /* 0x000fea0003800000 */
[----:B------:R0:W5:Y:S01]  /*02c0*/  LDG.E.64 R8, desc[UR4][R2.64+0x8] ;  /* 0x0000080402087981 */ /* 0x000162000c1e1b00 */
[----:B------:R-:W-:-:S07]  /*02d0*/  IMAD.MOV.U32 R11, RZ, RZ, RZ ;  /* 0x000000ffff0b7224 */ /* 0x000fce00078e00ff */
.L_x_40:
[----:B-----5:R-:W-:-:S06]  /*02e0*/  IMAD.WIDE.U32 R6, R11, 0x4, R8 ;  /* 0x000000040b067825 */ /* 0x020fcc00078e0008 */
[----:B------:R-:W2:Y:S02]  /*02f0*/  LDG.E R6, desc[UR4][R6.64] ;  /* 0x0000000406067981 */ /* 0x000ea4000c1e1900 */
[----:B--2---:R-:W-:-:S13]  /*0300*/  ISETP.GE.AND P1, PT, R6, R5, PT ;  /* 0x000000050600720c */ /* 0x004fda0003f26270 */
[----:B------:R-:W-:Y:S05]  /*0310*/  @P1 BRA `(.L_x_39) ;  /* 0x00000000000c1947 */ /* 0x000fea0003800000 */
[----:B------:R-:W-:-:S05]  /*0320*/  VIADD R11, R11, 0x1 ;  /* 0x000000010b0b7836 */ /* 0x000fca0000000000 */
[----:B------:R-:W-:-:S13]  /*0330*/  ISETP.GE.AND P1, PT, R11, R10, PT ;  /* 0x0000000a0b00720c */ /* 0x000fda0003f26270 */
[----:B------:R-:W-:Y:S05]  /*0340*/  @!P1 BRA `(.L_x_40) ;  /* 0xfffffffc00e49947 */ /* 0x000fea000383ffff */
.L_x_39:
[----:B-----5:R-:W-:Y:S01]  /*0350*/  IMAD.MOV.U32 R5, RZ, RZ, 0x1 ;  /* 0x00000001ff057424 */ /* 0x020fe200078e00ff */
[----:B------:R-:W-:Y:S06]  /*0360*/  @!P0 BRA `(.L_x_41) ;  /* 0x0000000000508947 */ /* 0x000fec0003800000 */
[----:B------:R-:W-:-:S07]  /*0370*/  IMAD.MOV.U32 R5, RZ, RZ, RZ ;  /* 0x000000ffff057224 */ /* 0x000fce00078e00ff */
.L_x_44:
[----:B------:R-:W2:Y:S02]  /*0380*/  LDG.E R10, desc[UR4][R2.64+0x1c] ;  /* 0x00001c04020a7981 */ /* 0x000ea4000c1e1900 */
[----:B--2---:R-:W-:-:S13]  /*0390*/  ISETP.GE.AND P0, PT, R11, R10, PT ;  /* 0x0000000a0b00720c */ /* 0x004fda0003f06270 */
[----:B------:R-:W-:Y:S05]  /*03a0*/  @P0 BRA `(.L_x_42) ;  /* 0x0000000000240947 */ /* 0x000fea0003800000 */
[----:B------:R1:W5:Y:S02]  /*03b0*/  LDG.E.64 R8, desc[UR4][R2.64+0x8] ;  /* 0x0000080402087981 */ /* 0x000364000c1e1b00 */
.L_x_43:
[----:B-----5:R-:W-:-:S06]  /*03c0*/  IMAD.WIDE.U32 R6, R11, 0x4, R8 ;  /* 0x000000040b067825 */ /* 0x020fcc00078e0008 */
[----:B------:R-:W2:Y:S02]  /*03d0*/  LDG.E R7, desc[UR4][R6.64] ;  /* 0x0000000406077981 */ /* 0x000ea4000c1e1900 */
[----:B--2---:R-:W-:-:S13]  /*03e0*/  ISETP.GT.AND P0, PT, R7, R4, PT ;  /* 0x000000040700720c */ /* 0x004fda0003f04270 */
[----:B------:R-:W-:Y:S05]  /*03f0*/  @P0 BRA `(.L_x_42) ;  /* 0x0000000000100947 */ /* 0x000fea0003800000 */
[----:B------:R-:W-:Y:S02]  /*0400*/  VIADD R11, R11, 0x1 ;  /* 0x000000010b0b7836 */ /* 0x000fe40000000000 */
[----:B------:R-:W-:-:S03]  /*0410*/  VIADD R5, R5, 0x1 ;  /* 0x0000000105057836 */ /* 0x000fc60000000000 */
[----:B------:R-:W-:-:S13]  /*0420*/  ISETP.GE.AND P0, PT, R11, R10, PT ;  /* 0x0000000a0b00720c */ /* 0x000fda0003f06270 */
[----:B------:R-:W-:Y:S05]  /*0430*/  @!P0 BRA `(.L_x_43) ;  /* 0xfffffffc00e08947 */ /* 0x000fea000383ffff */
.L_x_42:
[----:B01----:R-:W2:Y:S04]  /*0440*/  LDG.E.64 R2, desc[UR4][R2.64] ;  /* 0x0000000402027981 */ /* 0x003ea8000c1e1b00 */
[----:B--2---:R-:W2:Y:S01]  /*0450*/  LDG.E.64 R2, desc[UR4][R2.64+0x38] ;  /* 0x0000380402027981 */ /* 0x004ea2000c1e1b00 */
[----:B------:R-:W-:Y:S01]  /*0460*/  IMAD.MOV.U32 R11, RZ, RZ, RZ ;  /* 0x000000ffff0b7224 */ /* 0x000fe200078e00ff */
[----:B--2---:R-:W-:-:S04]  /*0470*/  ISETP.NE.U32.AND P0, PT, R2, RZ, PT ;  /* 0x000000ff0200720c */ /* 0x004fc80003f05070 */
[----:B------:R-:W-:-:S13]  /*0480*/  ISETP.NE.AND.EX P0, PT, R3, RZ, PT, P0 ;  /* 0x000000ff0300720c */ /* 0x000fda0003f05300 */
[----:B------:R-:W-:Y:S05]  /*0490*/  @P0 BRA `(.L_x_44) ;  /* 0xfffffffc00b80947 */ /* 0x000fea000383ffff */
[----:B------:R-:W-:-:S07]  /*04a0*/  VIADD R5, R5, 0x1 ;  /* 0x0000000105057836 */ /* 0x000fce0000000000 */
.L_x_41:
[----:B0-----:R-:W0:Y:S02]  /*04b0*/  LDC.64 R2, c[0x0][0x398] ;  /* 0x0000e600ff027b82 */ /* 0x001e240000000a00 */
[----:B0-----:R-:W-:-:S05]  /*04c0*/  IMAD.WIDE.U32 R2, R0, 0x4, R2 ;  /* 0x0000000400027825 */ /* 0x001fca00078e0002 */
[----:B------:R-:W-:Y:S01]  /*04d0*/  STG.E desc[UR4][R2.64+0x4], R5 ;  /* 0x0000040502007986 */ /* 0x000fe2000c101904 */
[----:B------:R-:W-:Y:S05]  /*04e0*/  EXIT ;  /* 0x000000000000794d */ /* 0x000fea0003800000 */
.L_x_45:
        /* <DEDUP_REMOVED lines=9> */
.L_x_93:


//--------------------- .text._Z11rangekernelP4nodePiiiS1_S1_ --------------------------
	.section	.text._Z11rangekernelP4nodePiiiS1_S1_,"ax",@progbits
	.align	128
        .global         _Z11rangekernelP4nodePiiiS1_S1_
        .type           _Z11rangekernelP4nodePiiiS1_S1_,@function
        .size           _Z11rangekernelP4nodePiiiS1_S1_,(.L_x_94 - _Z11rangekernelP4nodePiiiS1_S1_)
        .other          _Z11rangekernelP4nodePiiiS1_S1_,@"STO_CUDA_ENTRY STV_DEFAULT"
_Z11rangekernelP4nodePiiiS1_S1_:
.text._Z11rangekernelP4nodePiiiS1_S1_:
[----:B------:R-:W0:Y:S01]  /*0000*/  LDC R1, c[0x0][0x37c] ;  /* 0x0000df00ff017b82 */ /* 0x000e220000000800 */
[----:B------:R-:W1:Y:S07]  /*0010*/  S2R R22, SR_CTAID.X ;  /* 0x0000000000167919 */ /* 0x000e6e0000002500 */
[----:B------:R-:W2:Y:S01]  /*0020*/  LDC.64 R6, c[0x0][0x388] ;  /* 0x0000e200ff067b82 */ /* 0x000ea20000000a00 */
[----:B------:R-:W3:Y:S01]  /*0030*/  LDCU.64 UR36, c[0x0][0x358] ;  /* 0x00006b00ff2477ac */ /* 0x000ee20008000a00 */
[----:B------:R-:W4:Y:S01]  /*0040*/  LDCU UR4, c[0x0][0x390] ;  /* 0x00007200ff0477ac */ /* 0x000f220008000800 */
[----:B-1----:R-:W-:-:S05]  /*0050*/  SHF.L.U32 R3, R22, 0x1, RZ ;  /* 0x0000000116037819 */ /* 0x002fca00000006ff */
[----:B--2---:R-:W-:-:S05]  /*0060*/  IMAD.WIDE.U32 R6, R3, 0x4, R6 ;  /* 0x0000000403067825 */ /* 0x004fca00078e0006 */
[----:B---3--:R-:W2:Y:S04]  /*0070*/  LDG.E R23, desc[UR36][R6.64+0x8] ;  /* 0x0000082406177981 */ /* 0x008ea8000c1e1900 */
[----:B------:R-:W2:Y:S01]  /*0080*/  LDG.E R24, desc[UR36][R6.64+0xc] ;  /* 0x00000c2406187981 */ /* 0x000ea2000c1e1900 */
[----:B------:R-:W-:Y:S01]  /*0090*/  MOV R2, 0x10 ;  /* 0x0000001000027802 */ /* 0x000fe20000000f00 */
[----:B------:R-:W1:Y:S03]  /*00a0*/  LDCU.64 UR6, c[0x0][0x380] ;  /* 0x00007000ff0677ac */ /* 0x000e660008000a00 */
[----:B------:R3:W0:Y:S01]  /*00b0*/  LDC.64 R8, c[0x4][R2] ;  /* 0x0100000002087b82 */ /* 0x0006220000000a00 */
[----:B-1----:R-:W-:Y:S01]  /*00c0*/  IMAD.U32 R18, RZ, RZ, UR6 ;  /* 0x00000006ff127e24 */ /* 0x002fe2000f8e00ff */
[----:B------:R-:W-:-:S02]  /*00d0*/  MOV R19, UR7 ;  /* 0x0000000700137c02 */ /* 0x000fc40008000f00 */
[----:B--2---:R-:W-:-:S04]  /*00e0*/  IADD3 R16, PT, PT, R24, 0x1, -R23 ;  /* 0x0000000118107810 */ /* 0x004fc80007ffe817 */
[----:B----4-:R-:W-:-:S05]  /*00f0*/  VIMNMX R16, PT, PT, R16, UR4, PT ;  /* 0x0000000410107c48 */ /* 0x010fca000bfe0100 */
[----:B0--3--:R-:W-:-:S07]  /*0100*/  IMAD.WIDE R4, R16, 0x4, RZ ;  /* 0x0000000410047825 */ /* 0x009fce00078e02ff */
[----:B------:R-:W-:-:S07]  /*0110*/  LEPC R20, `(.L_x_46) ;  /* 0x000000001014794e */ /* 0x000fce0000000000 */
[----:B------:R-:W-:Y:S05]  /*0120*/  CALL.ABS.NOINC R8 ;  /* 0x0000000008007343 */ /* 0x000fea0003c00000 */
.L_x_46:
[----:B------:R-:W0:Y:S01]  /*0130*/  LDC.64 R2, c[0x4][R2] ;  /* 0x0100000002027b82 */ /* 0x000e220000000a00 */
[----:B------:R-:W-:Y:S01]  /*0140*/  IMAD.WIDE R6, R16, 0x8, RZ ;  /* 0x0000000810067825 */ /* 0x000fe200078e02ff */
[----:B------:R-:W-:-:S03]  /*0150*/  MOV R17, R5 ;  /* 0x0000000500117202 */ /* 0x000fc60000000f00 */
[----:B------:R-:W-:Y:S01]  /*0160*/  IMAD.MOV.U32 R16, RZ, RZ, R4 ;  /* 0x000000ffff107224 */ /* 0x000fe200078e0004 */
[----:B------:R-:W-:Y:S01]  /*0170*/  MOV R5, R7 ;  /* 0x0000000700057202 */ /* 0x000fe20000000f00 */
[----:B------:R-:W-:-:S07]  /*0180*/  IMAD.MOV.U32 R4, RZ, RZ, R6 ;  /* 0x000000ffff047224 */ /* 0x000fce00078e0006 */
[----:B------:R-:W-:-:S07]  /*0190*/  LEPC R20, `(.L_x_47) ;  /* 0x000000001014794e */ /* 0x000fce0000000000 */
[----:B0-----:R-:W-:Y:S05]  /*01a0*/  CALL.ABS.NOINC R2 ;  /* 0x0000000002007343 */ /* 0x001fea0003c00000 */
.L_x_47:
[----:B------:R-:W0:Y:S02]  /*01b0*/  LDC.64 R2, c[0x0][0x380] ;  /* 0x0000e000ff027b82 */ /* 0x000e240000000a00 */
[----:B0-----:R-:W2:Y:S02]  /*01c0*/  LDG.E.U8 R2, desc[UR36][R2.64+0x18] ;  /* 0x0000182402027981 */ /* 0x001ea4000c1e1100 */
[----:B--2---:R-:W-:-:S13]  /*01d0*/  ISETP.NE.AND P0, PT, R2, RZ, PT ;  /* 0x000000ff0200720c */ /* 0x004fda0003f05270 */
[----:B------:R-:W-:Y:S05]  /*01e0*/  @P0 BRA `(.L_x_48) ;  /* 0x0000000000700947 */ /* 0x000fea0003800000 */
[----:B------:R-:W-:Y:S01]  /*01f0*/  BSSY.RECONVERGENT B0, `(.L_x_48) ;  /* 0x000001b000007945 */ /* 0x000fe20003800200 */
.L_x_54:
        /* <DEDUP_REMOVED lines=8> */
.L_x_53:
[----:B-----5:R-:W-:-:S06]  /*0280*/  IMAD.WIDE.U32 R2, R9, 0x4, R6 ;  /* 0x0000000409027825 */ /* 0x020fcc00078e0006 */
[----:B------:R-:W2:Y:S02]  /*0290*/  LD.E R2, desc[UR36][R2.64] ;  /* 0x0000002402027980 */ /* 0x000ea4000c101900 */
[----:B--2---:R-:W-:-:S13]  /*02a0*/  ISETP.GE.AND P0, PT, R23, R2, PT ;  /* 0x000000021700720c */ /* 0x004fda0003f06270 */
[----:B------:R-:W-:Y:S05]  /*02b0*/  @!P0 BRA `(.L_x_52) ;  /* 0x00000000000c8947 */ /* 0x000fea0003800000 */
[----:B------:R-:W-:-:S04]  /*02c0*/  IADD3 R9, PT, PT, R9, 0x1, RZ ;  /* 0x0000000109097810 */ /* 0x000fc80007ffe0ff */
[----:B------:R-:W-:-:S13]  /*02d0*/  ISETP.GE.AND P0, PT, R9, R0, PT ;  /* 0x000000000900720c */ /* 0x000fda0003f06270 */
[----:B------:R-:W-:Y:S05]  /*02e0*/  @!P0 BRA `(.L_x_53) ;  /* 0xfffffffc00e48947 */ /* 0x000fea000383ffff */
.L_x_52:
[----:B------:R-:W-:Y:S05]  /*02f0*/  BSYNC.RECONVERGENT B2 ;  /* 0x0000000000027941 */ /* 0x000fea0003800200 */
.L_x_51:
[----:B------:R-:W-:Y:S02]  /*0300*/  HFMA2 R3, -RZ, RZ, 0, 0 ;  /* 0x00000000ff037431 */ /* 0x000fe400000001ff */
[----:B------:R-:W-:-:S07]  /*0310*/  IMAD.MOV.U32 R2, RZ, RZ, R9 ;  /* 0x000000ffff027224 */ /* 0x000fce00078e0009 */
.L_x_50:
[----:B------:R-:W-:Y:S05]  /*0320*/  BSYNC.RECONVERGENT B1 ;  /* 0x0000000000017941 */ /* 0x000fea0003800200 */
.L_x_49:
        /* <DEDUP_REMOVED lines=8> */
.L_x_48:
[----:B------:R-:W2:Y:S01]  /*03b0*/  LD.E R9, desc[UR36][R18.64+0x1c] ;  /* 0x00001c2412097980 */ /* 0x000ea2000c101900 */
[----:B------:R-:W-:Y:S01]  /*03c0*/  BSSY.RECONVERGENT B0, `(.L_x_55) ;  /* 0x000000d000007945 */ /* 0x000fe20003800200 */
[----:B------:R-:W-:Y:S01]  /*03d0*/  IMAD.MOV.U32 R0, RZ, RZ, RZ ;  /* 0x000000ffff007224 */ /* 0x000fe200078e00ff */
[----:B--2---:R-:W-:-:S13]  /*03e0*/  ISETP.GE.AND P0, PT, R9, 0x1, PT ;  /* 0x000000010900780c */ /* 0x004fda0003f06270 */
[----:B------:R-:W-:Y:S05]  /*03f0*/  @!P0 BRA `(.L_x_56) ;  /* 0x0000000000248947 */ /* 0x000fea0003800000 */
[----:B------:R0:W5:Y:S01]  /*0400*/  LD.E.64 R6, desc[UR36][R18.64+0x8] ;  /* 0x0000082412067980 */ /* 0x000162000c101b00 */
[----:B------:R-:W-:-:S07]  /*0410*/  MOV R0, RZ ;  /* 0x000000ff00007202 */ /* 0x000fce0000000f00 */
.L_x_57:
[----:B-----5:R-:W-:-:S06]  /*0420*/  IMAD.WIDE.U32 R2, R0, 0x4, R6 ;  /* 0x0000000400027825 */ /* 0x020fcc00078e0006 */
[----:B------:R-:W2:Y:S02]  /*0430*/  LD.E R2, desc[UR36][R2.64] ;  /* 0x0000002402027980 */ /* 0x000ea4000c101900 */
[----:B--2---:R-:W-:-:S13]  /*0440*/  ISETP.GE.AND P0, PT, R2, R23, PT ;  /* 0x000000170200720c */ /* 0x004fda0003f06270 */
[----:B------:R-:W-:Y:S05]  /*0450*/  @P0 BRA `(.L_x_56) ;  /* 0x00000000000c0947 */ /* 0x000fea0003800000 */
[----:B------:R-:W-:-:S05]  /*0460*/  VIADD R0, R0, 0x1 ;  /* 0x0000000100007836 */ /* 0x000fca0000000000 */
[----:B------:R-:W-:-:S13]  /*0470*/  ISETP.GE.AND P0, PT, R0, R9, PT ;  /* 0x000000090000720c */ /* 0x000fda0003f06270 */
[----:B------:R-:W-:Y:S05]  /*0480*/  @!P0 BRA `(.L_x_57) ;  /* 0xfffffffc00e48947 */ /* 0x000fea000383ffff */
.L_x_56:
[----:B------:R-:W-:Y:S05]  /*0490*/  BSYNC.RECONVERGENT B0 ;  /* 0x0000000000007941 */ /* 0x000fea0003800200 */
.L_x_55:
[----:B------:R-:W-:Y:S01]  /*04a0*/  ISETP.NE.U32.AND P0, PT, R18, RZ, PT ;  /* 0x000000ff1200720c */ /* 0x000fe20003f05070 */
[----:B------:R-:W-:Y:S01]  /*04b0*/  BSSY.RECONVERGENT B0, `(.L_x_58) ;  /* 0x0000021000007945 */ /* 0x000fe20003800200 */
[----:B------:R-:W-:Y:S02]  /*04c0*/  HFMA2 R3, -RZ, RZ, 0, 0 ;  /* 0x00000000ff037431 */ /* 0x000fe400000001ff */
[----:B------:R-:W-:-:S13]  /*04d0*/  ISETP.NE.AND.EX P0, PT, R19, RZ, PT, P0 ;  /* 0x000000ff1300720c */ /* 0x000fda0003f05300 */
[----:B------:R-:W-:Y:S05]  /*04e0*/  @!P0 BRA `(.L_x_59) ;  /* 0x0000000000748947 */ /* 0x000fea0003800000 */
[----:B------:R-:W-:-:S07]  /*04f0*/  IMAD.MOV.U32 R3, RZ, RZ, RZ ;  /* 0x000000ffff037224 */ /* 0x000fce00078e00ff */
.L_x_63:
[----:B------:R-:W2:Y:S01]  /*0500*/  LD.E R7, desc[UR36][R18.64+0x1c] ;  /* 0x00001c2412077980 */ /* 0x000ea2000c101900 */
[----:B------:R-:W-:Y:S01]  /*0510*/  BSSY.RECONVERGENT B1, `(.L_x_60) ;  /* 0x0000014000017945 */ /* 0x000fe20003800200 */
[----:B--2---:R-:W-:-:S13]  /*0520*/  ISETP.GE.AND P0, PT, R0, R7, PT ;  /* 0x000000070000720c */ /* 0x004fda0003f06270 */
[----:B------:R-:W-:Y:S05]  /*0530*/  @P0 BRA `(.L_x_61) ;  /* 0x0000000000440947 */ /* 0x000fea0003800000 */
.L_x_62:
[----:B------:R-:W2:Y:S02]  /*0540*/  LD.E.64 R6, desc[UR36][R18.64+0x8] ;  /* 0x0000082412067980 */ /* 0x000ea4000c101b00 */
[----:B--2---:R-:W-:-:S05]  /*0550*/  IMAD.WIDE.U32 R6, R0, 0x4, R6 ;  /* 0x0000000400067825 */ /* 0x004fca00078e0006 */
[----:B------:R-:W2:Y:S02]  /*0560*/  LD.E R15, desc[UR36][R6.64] ;  /* 0x00000024060f7980 */ /* 0x000ea4000c101900 */
[----:B--2---:R-:W-:-:S13]  /*0570*/  ISETP.GT.AND P0, PT, R15, R24, PT ;  /* 0x000000180f00720c */ /* 0x004fda0003f04270 */
[----:B------:R-:W-:Y:S05]  /*0580*/  @P0 BRA `(.L_x_61) ;  /* 0x0000000000300947 */ /* 0x000fea0003800000 */
[----:B------:R-:W-:-:S05]  /*0590*/  IMAD.WIDE R6, R3, 0x4, R16 ;  /* 0x0000000403067825 */ /* 0x000fca00078e0210 */
[----:B------:R1:W-:Y:S04]  /*05a0*/  ST.E desc[UR36][R6.64], R15 ;  /* 0x0000000f06007985 */ /* 0x0003e8000c101924 */
[----:B------:R-:W2:Y:S02]  /*05b0*/  LD.E.64 R8, desc[UR36][R18.64] ;  /* 0x0000002412087980 */ /* 0x000ea4000c101b00 */
[----:B--2---:R-:W-:-:S06]  /*05c0*/  IMAD.WIDE.U32 R8, R0, 0x8, R8 ;  /* 0x0000000800087825 */ /* 0x004fcc00078e0008 */
[----:B------:R-:W2:Y:S01]  /*05d0*/  LD.E.64 R8, desc[UR36][R8.64] ;  /* 0x0000002408087980 */ /* 0x000ea2000c101b00 */
[----:B------:R-:W-:Y:S01]  /*05e0*/  IMAD.WIDE R10, R3, 0x8, R4 ;  /* 0x00000008030a7825 */ /* 0x000fe200078e0204 */
[----:B------:R-:W-:-:S04]  /*05f0*/  IADD3 R0, PT, PT, R0, 0x1, RZ ;  /* 0x0000000100007810 */ /* 0x000fc80007ffe0ff */
[----:B--2---:R1:W-:Y:S04]  /*0600*/  ST.E.64 desc[UR36][R10.64], R8 ;  /* 0x000000080a007985 */ /* 0x0043e8000c101b24 */
[----:B------:R-:W2:Y:S01]  /*0610*/  LD.E R13, desc[UR36][R18.64+0x1c] ;  /* 0x00001c24120d7980 */ /* 0x000ea2000c101900 */
[----:B------:R-:W-:Y:S01]  /*0620*/  VIADD R3, R3, 0x1 ;  /* 0x0000000103037836 */ /* 0x000fe20000000000 */
[----:B--2---:R-:W-:-:S13]  /*0630*/  ISETP.GE.AND P0, PT, R0, R13, PT ;  /* 0x0000000d0000720c */ /* 0x004fda0003f06270 */
[----:B-1----:R-:W-:Y:S05]  /*0640*/  @!P0 BRA `(.L_x_62) ;  /* 0xfffffffc00bc8947 */ /* 0x002fea000383ffff */
.L_x_61:
[----:B------:R-:W-:Y:S05]  /*0650*/  BSYNC.RECONVERGENT B1 ;  /* 0x0000000000017941 */ /* 0x000fea0003800200 */
.L_x_60:
[----:B0-----:R-:W2:Y:S04]  /*0660*/  LD.E.64 R18, desc[UR36][R18.64] ;  /* 0x0000002412127980 */ /* 0x001ea8000c101b00 */
[----:B--2---:R-:W2:Y:S01]  /*0670*/  LD.E.64 R18, desc[UR36][R18.64+0x38] ;  /* 0x0000382412127980 */ /* 0x004ea2000c101b00 */
[----:B------:R-:W-:Y:S02]  /*0680*/  MOV R0, RZ ;  /* 0x000000ff00007202 */ /* 0x000fe40000000f00 */
[----:B--2---:R-:W-:-:S04]  /*0690*/  ISETP.NE.U32.AND P0, PT, R18, RZ, PT ;  /* 0x000000ff1200720c */ /* 0x004fc80003f05070 */
[----:B------:R-:W-:-:S13]  /*06a0*/  ISETP.NE.AND.EX P0, PT, R19, RZ, PT, P0 ;  /* 0x000000ff1300720c */ /* 0x000fda0003f05300 */
[----:B------:R-:W-:Y:S05]  /*06b0*/  @P0 BRA `(.L_x_63) ;  /* 0xfffffffc00900947 */ /* 0x000fea000383ffff */
.L_x_59:
[----:B------:R-:W-:Y:S05]  /*06c0*/  BSYNC.RECONVERGENT B0 ;  /* 0x0000000000007941 */ /* 0x000fea0003800200 */
.L_x_58:
[----:B------:R-:W-:-:S13]  /*06d0*/  ISETP.NE.AND P0, PT, R3, RZ, PT ;  /* 0x000000ff0300720c */ /* 0x000fda0003f05270 */
[----:B------:R-:W-:Y:S05]  /*06e0*/  @!P0 BRA `(.L_x_64) ;  /* 0x0000000c00008947 */ /* 0x000fea0003800000 */
[----:B------:R-:W-:-:S13]  /*06f0*/  ISETP.GE.AND P0, PT, R3, 0x1, PT ;  /* 0x000000010300780c */ /* 0x000fda0003f06270 */
[----:B------:R-:W-:Y:S05]  /*0700*/  @!P0 EXIT ;  /* 0x000000000000894d */ /* 0x000fea0003800000 */
[----:B------:R-:W1:Y:S08]  /*0710*/  LDC R6, c[0x0][0x394] ;  /* 0x0000e500ff067b82 */ /* 0x000e700000000800 */
[----:B------:R-:W2:Y:S01]  /*0720*/  LDC.64 R12, c[0x0][0x398] ;  /* 0x0000e600ff0c7b82 */ /* 0x000ea20000000a00 */
[----:B-1----:R-:W-:-:S13]  /*0730*/  ISETP.GE.AND P0, PT, R6, 0x1, PT ;  /* 0x000000010600780c */ /* 0x002fda0003f06270 */
[----:B--2---:R-:W-:Y:S05]  /*0740*/  @!P0 EXIT ;  /* 0x000000000000894d */ /* 0x004fea0003800000 */
[C---:B------:R-:W-:Y:S01]  /*0750*/  VIADD R2, R6.reuse, 0xffffffff ;  /* 0xffffffff06027836 */ /* 0x040fe20000000000 */
[----:B------:R-:W-:Y:S01]  /*0760*/  LOP3.LUT R0, R6, 0x7, RZ, 0xc0, !PT ;  /* 0x0000000706007812 */ /* 0x000fe200078ec0ff */
[----:B------:R-:W-:-:S03]  /*0770*/  IMAD.WIDE.U32 R12, R22, 0x4, R12 ;  /* 0x00000004160c7825 */ /* 0x000fc600078e000c */
[----:B------:R-:W-:Y:S02]  /*0780*/  IADD3 R7, PT, PT, R0, -0x1, RZ ;  /* 0xffffffff00077810 */ /* 0x000fe40007ffe0ff */
[----:B------:R-:W-:Y:S02]  /*0790*/  ISETP.GE.U32.AND P1, PT, R2, 0x7, PT ;  /* 0x000000070200780c */ /* 0x000fe40003f26070 */
[C---:B------:R-:W-:Y:S02]  /*07a0*/  LOP3.LUT R2, R6.reuse, 0x7ffffff8, RZ, 0xc0, !PT ;  /* 0x7ffffff806027812 */ /* 0x040fe400078ec0ff */
[----:B------:R-:W-:Y:S01]  /*07b0*/  ISETP.GE.U32.AND P0, PT, R7, 0x3, PT ;  /* 0x000000030700780c */ /* 0x000fe20003f06070 */
[----:B------:R-:W-:Y:S01]  /*07c0*/  IMAD.MOV.U32 R7, RZ, RZ, RZ ;  /* 0x000000ffff077224 */ /* 0x000fe200078e00ff */
[----:B------:R-:W-:Y:S02]  /*07d0*/  LOP3.LUT R6, R6, 0x3, RZ, 0xc0, !PT ;  /* 0x0000000306067812 */ /* 0x000fe400078ec0ff */
[----:B------:R-:W-:-:S09]  /*07e0*/  IADD3 R8, PT, PT, -R2, RZ, RZ ;  /* 0x000000ff02087210 */ /* 0x000fd20007ffe1ff */
.L_x_70:
[----:B-----5:R-:W-:-:S06]  /*07f0*/  IMAD.WIDE.U32 R14, R7, 0x8, R4 ;  /* 0x00000008070e7825 */ /* 0x020fcc00078e0004 */
[----:B------:R-:W5:Y:S01]  /*0800*/  LD.E.64 R14, desc[UR36][R14.64] ;  /* 0x000000240e0e7980 */ /* 0x000f62000c101b00 */
[----:B------:R-:W-:Y:S01]  /*0810*/  IMAD.MOV.U32 R9, RZ, RZ, RZ ;  /* 0x000000ffff097224 */ /* 0x000fe200078e00ff */
[----:B-123--:R-:W-:Y:S06]  /*0820*/  @!P1 BRA `(.L_x_65) ;  /* 0x0000000400789947 */ /* 0x00efec0003800000 */
[----:B------:R-:W1:Y:S01]  /*0830*/  LDC.64 R16, c[0x0][0x3a0] ;  /* 0x0000e800ff107b82 */ /* 0x000e620000000a00 */
[----:B------:R-:W-:Y:S01]  /*0840*/  HFMA2 R11, -RZ, RZ, 0, 4.17232513427734375e-07 ;  /* 0x00000007ff0b7431 */ /* 0x000fe200000001ff */
[----:B------:R-:W-:Y:S01]  /*0850*/  BSSY.RECONVERGENT B0, `(.L_x_66) ;  /* 0x000005a000007945 */ /* 0x000fe20003800200 */
[----:B------:R-:W-:Y:S01]  /*0860*/  IMAD.MOV.U32 R9, RZ, RZ, RZ ;  /* 0x000000ffff097224 */ /* 0x000fe200078e00ff */
[----:B------:R-:W-:Y:S01]  /*0870*/  MOV R10, RZ ;  /* 0x000000ff000a7202 */ /* 0x000fe20000000f00 */
[----:B------:R-:W-:-:S07]  /*0880*/  IMAD.MOV.U32 R22, RZ, RZ, R8 ;  /* 0x000000ffff167224 */ /* 0x000fce00078e0008 */
.L_x_67:
[----:B0-2--5:R-:W2:Y:S01]  /*0890*/  LD.E.64 R18, desc[UR36][R14.64] ;  /* 0x000000240e127980 */ /* 0x025ea2000c101b00 */
[----:B------:R-:W0:Y:S03]  /*08a0*/  LDCU UR4, c[0x0][0x394] ;  /* 0x00007280ff0477ac */ /* 0x000e260008000800 */
[----:B------:R-:W3:Y:S01]  /*08b0*/  LDG.E R24, desc[UR36][R12.64] ;  /* 0x000000240c187981 */ /* 0x000ee2000c1e1900 */
[----:B--2---:R-:W-:-:S04]  /*08c0*/  IADD3 R20, P2, PT, R18, R9, RZ ;  /* 0x0000000912147210 */ /* 0x004fc80007f5e0ff */
[----:B------:R-:W-:-:S06]  /*08d0*/  IADD3.X R21, PT, PT, R19, R10, RZ, P2, !PT ;  /* 0x0000000a13157210 */ /* 0x000fcc00017fe4ff */
[----:B------:R-:W2:Y:S01]  /*08e0*/  LD.E R21, desc[UR36][R20.64] ;  /* 0x0000002414157980 */ /* 0x000ea2000c101900 */
[----:B---3--:R-:W-:-:S04]  /*08f0*/  IMAD.IADD R24, R24, 0x1, R7 ;  /* 0x0000000118187824 */ /* 0x008fc800078e0207 */
[----:B0-----:R-:W-:-:S05]  /*0900*/  IMAD R24, R24, UR4, R11 ;  /* 0x0000000418187c24 */ /* 0x001fca000f8e020b */
[----:B------:R-:W-:-:S05]  /*0910*/  IADD3 R25, PT, PT, R24, -0x7, RZ ;  /* 0xfffffff918197810 */ /* 0x000fca0007ffe0ff */
[----:B-1----:R-:W-:-:S05]  /*0920*/  IMAD.WIDE R24, R25, 0x4, R16 ;  /* 0x0000000419187825 */ /* 0x002fca00078e0210 */
[----:B--2---:R0:W-:Y:S04]  /*0930*/  STG.E desc[UR36][R24.64], R21 ;  /* 0x0000001518007986 */ /* 0x0041e8000c101924 */
[----:B------:R-:W2:Y:S04]  /*0940*/  LD.E.64 R18, desc[UR36][R14.64] ;  /* 0x000000240e127980 */ /* 0x000ea8000c101b00 */
[----:B------:R-:W3:Y:S01]  /*0950*/  LDG.E R26, desc[UR36][R12.64] ;  /* 0x000000240c1a7981 */ /* 0x000ee2000c1e1900 */
[----:B--2---:R-:W-:-:S05]  /*0960*/  IADD3 R18, P2, PT, R18, R9, RZ ;  /* 0x0000000912127210 */ /* 0x004fca0007f5e0ff */
[----:B------:R-:W-:-:S06]  /*0970*/  IMAD.X R19, R19, 0x1, R10, P2 ;  /* 0x0000000113137824 */ /* 0x000fcc00010e060a */
[----:B------:R-:W2:Y:S01]  /*0980*/  LD.E R19, desc[UR36][R18.64+0x4] ;  /* 0x0000042412137980 */ /* 0x000ea2000c101900 */
[----:B---3--:R-:W-:-:S05]  /*0990*/  IADD3 R26, PT, PT, R26, R7, RZ ;  /* 0x000000071a1a7210 */ /* 0x008fca0007ffe0ff */
[----:B------:R-:W-:-:S04]  /*09a0*/  IMAD R26, R26, UR4, R11 ;  /* 0x000000041a1a7c24 */ /* 0x000fc8000f8e020b */
[----:B------:R-:W-:-:S04]  /*09b0*/  VIADD R27, R26, 0xfffffffa ;  /* 0xfffffffa1a1b7836 */ /* 0x000fc80000000000 */
[----:B------:R-:W-:-:S05]  /*09c0*/  IMAD.WIDE R26, R27, 0x4, R16 ;  /* 0x000000041b1a7825 */ /* 0x000fca00078e0210 */
[----:B--2---:R1:W-:Y:S04]  /*09d0*/  STG.E desc[UR36][R26.64], R19 ;  /* 0x000000131a007986 */ /* 0x0043e8000c101924 */
[----:B0-----:R-:W2:Y:S04]  /*09e0*/  LD.E.64 R20, desc[UR36][R14.64] ;  /* 0x000000240e147980 */ /* 0x001ea8000c101b00 */
[----:B------:R-:W3:Y:S01]  /*09f0*/  LDG.E R24, desc[UR36][R12.64] ;  /* 0x000000240c187981 */ /* 0x000ee2000c1e1900 */
[----:B--2---:R-:W-:-:S04]  /*0a00*/  IADD3 R20, P2, PT, R20, R9, RZ ;  /* 0x0000000914147210 */ /* 0x004fc80007f5e0ff */
[----:B------:R-:W-:-:S06]  /*0a10*/  IADD3.X R21, PT, PT, R21, R10, RZ, P2, !PT ;  /* 0x0000000a15157210 */ /* 0x000fcc00017fe4ff */
[----:B------:R-:W2:Y:S01]  /*0a20*/  LD.E R21, desc[UR36][R20.64+0x8] ;  /* 0x0000082414157980 */ /* 0x000ea2000c101900 */
[----:B---3--:R-:W-:-:S04]  /*0a30*/  IMAD.IADD R24, R24, 0x1, R7 ;  /* 0x0000000118187824 */ /* 0x008fc800078e0207 */
[----:B------:R-:W-:-:S05]  /*0a40*/  IMAD R24, R24, UR4, R11 ;  /* 0x0000000418187c24 */ /* 0x000fca000f8e020b */
[----:B------:R-:W-:-:S05]  /*0a50*/  IADD3 R25, PT, PT, R24, -0x5, RZ ;  /* 0xfffffffb18197810 */ /* 0x000fca0007ffe0ff */
[----:B------:R-:W-:-:S05]  /*0a60*/  IMAD.WIDE R24, R25, 0x4, R16 ;  /* 0x0000000419187825 */ /* 0x000fca00078e0210 */
[----:B--2---:R0:W-:Y:S04]  /*0a70*/  STG.E desc[UR36][R24.64], R21 ;  /* 0x0000001518007986 */ /* 0x0041e8000c101924 */
[----:B-1----:R-:W2:Y:S04]  /*0a80*/  LD.E.64 R18, desc[UR36][R14.64] ;  /* 0x000000240e127980 */ /* 0x002ea8000c101b00 */
        /* <DEDUP_REMOVED lines=32> */
[----:B------:R-:W-:-:S05]  /*0c90*/  IADD3.X R21, PT, PT, R21, R10, RZ, P2, !PT ;  /* 0x0000000a15157210 */ /* 0x000fca00017fe4ff */
[----:B------:R-:W2:Y:S01]  /*0ca0*/  LD.E R23, desc[UR36][R20.64+0x18] ;  /* 0x0000182414177980 */ /* 0x000ea2000c101900 */
[----:B---3--:R-:W-:-:S04]  /*0cb0*/  IMAD.IADD R24, R24, 0x1, R7 ;  /* 0x0000000118187824 */ /* 0x008fc800078e0207 */
[----:B------:R-:W-:-:S05]  /*0cc0*/  IMAD R24, R24, UR4, R11 ;  /* 0x0000000418187c24 */ /* 0x000fca000f8e020b */
[----:B------:R-:W-:-:S05]  /*0cd0*/  IADD3 R25, PT, PT, R24, -0x1, RZ ;  /* 0xffffffff18197810 */ /* 0x000fca0007ffe0ff */
[----:B------:R-:W-:-:S05]  /*0ce0*/  IMAD.WIDE R24, R25, 0x4, R16 ;  /* 0x0000000419187825 */ /* 0x000fca00078e0210 */
[----:B--2---:R2:W-:Y:S04]  /*0cf0*/  STG.E desc[UR36][R24.64], R23 ;  /* 0x0000001718007986 */ /* 0x0045e8000c101924 */
[----:B-1----:R-:W3:Y:S04]  /*0d00*/  LD.E.64 R18, desc[UR36][R14.64] ;  /* 0x000000240e127980 */ /* 0x002ee8000c101b00 */
[----:B------:R-:W4:Y:S01]  /*0d10*/  LDG.E R26, desc[UR36][R12.64] ;  /* 0x000000240c1a7981 */ /* 0x000f22000c1e1900 */
[----:B---3--:R-:W-:-:S05]  /*0d20*/  IADD3 R18, P2, PT, R18, R9, RZ ;  /* 0x0000000912127210 */ /* 0x008fca0007f5e0ff */
[----:B------:R-:W-:-:S06]  /*0d30*/  IMAD.X R19, R19, 0x1, R10, P2 ;  /* 0x0000000113137824 */ /* 0x000fcc00010e060a */
[----:B------:R-:W3:Y:S01]  /*0d40*/  LD.E R19, desc[UR36][R18.64+0x1c] ;  /* 0x00001c2412137980 */ /* 0x000ee2000c101900 */
[----:B----4-:R-:W-:Y:S01]  /*0d50*/  IADD3 R26, PT, PT, R26, R7, RZ ;  /* 0x000000071a1a7210 */ /* 0x010fe20007ffe0ff */
[----:B------:R-:W-:Y:S01]  /*0d60*/  VIADD R22, R22, 0x8 ;  /* 0x0000000816167836 */ /* 0x000fe20000000000 */
[----:B------:R-:W-:-:S03]  /*0d70*/  IADD3 R9, P3, PT, R9, 0x20, RZ ;  /* 0x0000002009097810 */ /* 0x000fc60007f7e0ff */
[----:B------:R-:W-:Y:S01]  /*0d80*/  IMAD R21, R26, UR4, R11 ;  /* 0x000000041a157c24 */ /* 0x000fe2000f8e020b */
[----:B------:R-:W-:Y:S01]  /*0d90*/  ISETP.NE.AND P2, PT, R22, RZ, PT ;  /* 0x000000ff1600720c */ /* 0x000fe20003f45270 */
[----:B------:R-:W-:Y:S01]  /*0da0*/  VIADD R11, R11, 0x8 ;  /* 0x000000080b0b7836 */ /* 0x000fe20000000000 */
[----:B------:R-:W-:Y:S01]  /*0db0*/  IADD3.X R10, PT, PT, RZ, R10, RZ, P3, !PT ;  /* 0x0000000aff0a7210 */ /* 0x000fe20001ffe4ff */
[----:B------:R-:W-:-:S05]  /*0dc0*/  IMAD.WIDE R20, R21, 0x4, R16 ;  /* 0x0000000415147825 */ /* 0x000fca00078e0210 */
[----:B---3--:R2:W-:Y:S05]  /*0dd0*/  STG.E desc[UR36][R20.64], R19 ;  /* 0x0000001314007986 */ /* 0x0085ea000c101924 */
[----:B------:R-:W-:Y:S05]  /*0de0*/  @P2 BRA `(.L_x_67) ;  /* 0xfffffff800a82947 */ /* 0x000fea000383ffff */
[----:B------:R-:W-:Y:S05]  /*0df0*/  BSYNC.RECONVERGENT B0 ;  /* 0x0000000000007941 */ /* 0x000fea0003800200 */
.L_x_66:
[----:B------:R-:W-:-:S07]  /*0e00*/  MOV R9, R2 ;  /* 0x0000000200097202 */ /* 0x000fce0000000f00 */
.L_x_65:
[----:B------:R-:W-:-:S13]  /*0e10*/  ISETP.NE.AND P2, PT, R0, RZ, PT ;  /* 0x000000ff0000720c */ /* 0x000fda0003f45270 */
[----:B------:R-:W-:Y:S05]  /*0e20*/  @!P2 BRA `(.L_x_68) ;  /* 0x000000040020a947 */ /* 0x000fea0003800000 */
[----:B------:R-:W-:Y:S01]  /*0e30*/  ISETP.NE.AND P2, PT, R6, RZ, PT ;  /* 0x000000ff0600720c */ /* 0x000fe20003f45270 */
[----:B------:R-:W-:-:S12]  /*0e40*/  @!P0 BRA `(.L_x_69) ;  /* 0x0000000000988947 */ /* 0x000fd80003800000 */
[----:B-----5:R-:W3:Y:S01]  /*0e50*/  LD.E.64 R10, desc[UR36][R14.64] ;  /* 0x000000240e0a7980 */ /* 0x020ee2000c101b00 */
[----:B------:R-:W1:Y:S03]  /*0e60*/  LDCU UR4, c[0x0][0x394] ;  /* 0x00007280ff0477ac */ /* 0x000e660008000800 */
[----:B0-----:R-:W4:Y:S01]  /*0e70*/  LDG.E R18, desc[UR36][R12.64] ;  /* 0x000000240c127981 */ /* 0x001f22000c1e1900 */
[----:B---3--:R-:W-:Y:S02]  /*0e80*/  IMAD.WIDE.U32 R16, R9, 0x4, R10 ;  /* 0x0000000409107825 */ /* 0x008fe400078e000a */
[----:B------:R-:W0:Y:S03]  /*0e90*/  LDC.64 R10, c[0x0][0x3a0] ;  /* 0x0000e800ff0a7b82 */ /* 0x000e260000000a00 */
[----:B--2---:R-:W2:Y:S01]  /*0ea0*/  LD.E R25, desc[UR36][R16.64] ;  /* 0x0000002410197980 */ /* 0x004ea2000c101900 */
[----:B----4-:R-:W-:-:S04]  /*0eb0*/  IMAD.IADD R18, R18, 0x1, R7 ;  /* 0x0000000112127824 */ /* 0x010fc800078e0207 */
[----:B-1----:R-:W-:-:S04]  /*0ec0*/  IMAD R19, R18, UR4, R9 ;  /* 0x0000000412137c24 */ /* 0x002fc8000f8e0209 */
[----:B0-----:R-:W-:-:S05]  /*0ed0*/  IMAD.WIDE R18, R19, 0x4, R10 ;  /* 0x0000000413127825 */ /* 0x001fca00078e020a */
[----:B--2---:R0:W-:Y:S04]  /*0ee0*/  STG.E desc[UR36][R18.64], R25 ;  /* 0x0000001912007986 */ /* 0x0041e8000c101924 */
[----:B------:R-:W2:Y:S04]  /*0ef0*/  LD.E.64 R20, desc[UR36][R14.64] ;  /* 0x000000240e147980 */ /* 0x000ea8000c101b00 */
[----:B------:R-:W3:Y:S01]  /*0f00*/  LDG.E R22, desc[UR36][R12.64] ;  /* 0x000000240c167981 */ /* 0x000ee2000c1e1900 */
[----:B--2---:R-:W-:-:S05]  /*0f10*/  IMAD.WIDE.U32 R20, R9, 0x4, R20 ;  /* 0x0000000409147825 */ /* 0x004fca00078e0014 */
[----:B------:R-:W2:Y:S01]  /*0f20*/  LD.E R27, desc[UR36][R20.64+0x4] ;  /* 0x00000424141b7980 */ /* 0x000ea2000c101900 */
[----:B---3--:R-:W-:-:S05]  /*0f30*/  IADD3 R22, PT, PT, R22, R7, RZ ;  /* 0x0000000716167210 */ /* 0x008fca0007ffe0ff */
[----:B------:R-:W-:-:S05]  /*0f40*/  IMAD R22, R22, UR4, R9 ;  /* 0x0000000416167c24 */ /* 0x000fca000f8e0209 */
[----:B------:R-:W-:-:S05]  /*0f50*/  IADD3 R17, PT, PT, R22, 0x1, RZ ;  /* 0x0000000116117810 */ /* 0x000fca0007ffe0ff */
[----:B------:R-:W-:-:S05]  /*0f60*/  IMAD.WIDE R16, R17, 0x4, R10 ;  /* 0x0000000411107825 */ /* 0x000fca00078e020a */
[----:B--2---:R1:W-:Y:S04]  /*0f70*/  STG.E desc[UR36][R16.64], R27 ;  /* 0x0000001b10007986 */ /* 0x0043e8000c101924 */
[----:B------:R-:W2:Y:S04]  /*0f80*/  LD.E.64 R22, desc[UR36][R14.64] ;  /* 0x000000240e167980 */ /* 0x000ea8000c101b00 */
[----:B0-----:R-:W3:Y:S01]  /*0f90*/  LDG.E R18, desc[UR36][R12.64] ;  /* 0x000000240c127981 */ /* 0x001ee2000c1e1900 */
[----:B--2---:R-:W-:-:S06]  /*0fa0*/  IMAD.WIDE.U32 R22, R9, 0x4, R22 ;  /* 0x0000000409167825 */ /* 0x004fcc00078e0016 */
[----:B------:R-:W2:Y:S01]  /*0fb0*/  LD.E R23, desc[UR36][R22.64+0x8] ;  /* 0x0000082416177980 */ /* 0x000ea2000c101900 */
[----:B---3--:R-:W-:-:S04]  /*0fc0*/  IMAD.IADD R18, R18, 0x1, R7 ;  /* 0x0000000112127824 */ /* 0x008fc800078e0207 */
[----:B------:R-:W-:-:S05]  /*0fd0*/  IMAD R18, R18, UR4, R9 ;  /* 0x0000000412127c24 */ /* 0x000fca000f8e0209 */
[----:B------:R-:W-:-:S05]  /*0fe0*/  IADD3 R19, PT, PT, R18, 0x2, RZ ;  /* 0x0000000212137810 */ /* 0x000fca0007ffe0ff */
[----:B------:R-:W-:-:S05]  /*0ff0*/  IMAD.WIDE R18, R19, 0x4, R10 ;  /* 0x0000000413127825 */ /* 0x000fca00078e020a */
[----:B--2---:R3:W-:Y:S04]  /*1000*/  STG.E desc[UR36][R18.64], R23 ;  /* 0x0000001712007986 */ /* 0x0047e8000c101924 */
[----:B------:R-:W2:Y:S04]  /*1010*/  LD.E.64 R20, desc[UR36][R14.64] ;  /* 0x000000240e147980 */ /* 0x000ea8000c101b00 */
[----:B-1----:R-:W4:Y:S01]  /*1020*/  LDG.E R16, desc[UR36][R12.64] ;  /* 0x000000240c107981 */ /* 0x002f22000c1e1900 */
[----:B--2---:R-:W-:-:S06]  /*1030*/  IMAD.WIDE.U32 R20, R9, 0x4, R20 ;  /* 0x0000000409147825 */ /* 0x004fcc00078e0014 */
[----:B------:R-:W2:Y:S01]  /*1040*/  LD.E R21, desc[UR36][R20.64+0xc] ;  /* 0x00000c2414157980 */ /* 0x000ea2000c101900 */
[----:B----4-:R-:W-:-:S05]  /*1050*/  IADD3 R16, PT, PT, R16, R7, RZ ;  /* 0x0000000710107210 */ /* 0x010fca0007ffe0ff */
[----:B------:R-:W-:Y:S01]  /*1060*/  IMAD R16, R16, UR4, R9 ;  /* 0x0000000410107c24 */ /* 0x000fe2000f8e0209 */
[----:B------:R-:W-:-:S03]  /*1070*/  IADD3 R9, PT, PT, R9, 0x4, RZ ;  /* 0x0000000409097810 */ /* 0x000fc60007ffe0ff */
[----:B------:R-:W-:-:S04]  /*1080*/  VIADD R17, R16, 0x3 ;  /* 0x0000000310117836 */ /* 0x000fc80000000000 */
[----:B------:R-:W-:-:S05]  /*1090*/  IMAD.WIDE R10, R17, 0x4, R10 ;  /* 0x00000004110a7825 */ /* 0x000fca00078e020a */
[----:B--2---:R3:W-:Y:S02]  /*10a0*/  STG.E desc[UR36][R10.64], R21 ;  /* 0x000000150a007986 */ /* 0x0047e4000c101924 */
.L_x_69:
[----:B------:R-:W-:Y:S05]  /*10b0*/  @!P2 BRA `(.L_x_68) ;  /* 0x00000000007ca947 */ /* 0x000fea0003800000 */
[----:B------:R-:W-:Y:S01]  /*10c0*/  ISETP.NE.AND P2, PT, R6, 0x1, PT ;  /* 0x000000010600780c */ /* 0x000fe20003f45270 */
[----:B------:R-:W1:-:S12]  /*10d0*/  LDC R16, c[0x0][0x394] ;  /* 0x0000e500ff107b82 */ /* 0x000e580000000800 */
[----:B---3-5:R-:W0:Y:S04]  /*10e0*/  @P2 LD.E.64 R10, desc[UR36][R14.64] ;  /* 0x000000240e0a2980 */ /* 0x028e28000c101b00 */
[----:B--2---:R-:W2:Y:S01]  /*10f0*/  @P2 LDG.E R20, desc[UR36][R12.64] ;  /* 0x000000240c142981 */ /* 0x004ea2000c1e1900 */
[----:B0-----:R-:W-:Y:S02]  /*1100*/  @P2 IMAD.WIDE.U32 R18, R9, 0x4, R10 ;  /* 0x0000000409122825 */ /* 0x001fe400078e000a */
[----:B------:R-:W0:Y:S03]  /*1110*/  @P2 LDC.64 R10, c[0x0][0x3a0] ;  /* 0x0000e800ff0a2b82 */ /* 0x000e260000000a00 */
[----:B------:R-:W3:Y:S01]  /*1120*/  @P2 LD.E R17, desc[UR36][R18.64] ;  /* 0x0000002412112980 */ /* 0x000ee2000c101900 */
[----:B--2---:R-:W-:-:S05]  /*1130*/  @P2 IADD3 R20, PT, PT, R20, R7, RZ ;  /* 0x0000000714142210 */ /* 0x004fca0007ffe0ff */
[----:B-1----:R-:W-:-:S04]  /*1140*/  @P2 IMAD R21, R20, R16, R9 ;  /* 0x0000001014152224 */ /* 0x002fc800078e0209 */
[----:B0-----:R-:W-:-:S05]  /*1150*/  @P2 IMAD.WIDE R20, R21, 0x4, R10 ;  /* 0x0000000415142825 */ /* 0x001fca00078e020a */
[----:B---3--:R0:W-:Y:S04]  /*1160*/  @P2 STG.E desc[UR36][R20.64], R17 ;  /* 0x0000001114002986 */ /* 0x0081e8000c101924 */
[----:B------:R-:W2:Y:S04]  /*1170*/  @P2 LD.E.64 R22, desc[UR36][R14.64] ;  /* 0x000000240e162980 */ /* 0x000ea8000c101b00 */
[----:B------:R-:W3:Y:S01]  /*1180*/  @P2 LDG.E R24, desc[UR36][R12.64] ;  /* 0x000000240c182981 */ /* 0x000ee2000c1e1900 */
[----:B------:R-:W-:Y:S01]  /*1190*/  LOP3.LUT P3, RZ, R16, 0x1, RZ, 0xc0, !PT ;  /* 0x0000000110ff7812 */ /* 0x000fe2000786c0ff */
[----:B--2---:R-:W-:-:S06]  /*11a0*/  @P2 IMAD.WIDE.U32 R22, R9, 0x4, R22 ;  /* 0x0000000409162825 */ /* 0x004fcc00078e0016 */
[----:B------:R-:W2:Y:S01]  /*11b0*/  @P2 LD.E R23, desc[UR36][R22.64+0x4] ;  /* 0x0000042416172980 */ /* 0x000ea2000c101900 */
[----:B---3--:R-:W-:-:S04]  /*11c0*/  @P2 IMAD.IADD R24, R24, 0x1, R7 ;  /* 0x0000000118182824 */ /* 0x008fc800078e0207 */
[----:B------:R-:W-:-:S05]  /*11d0*/  @P2 IMAD R24, R24, R16, R9 ;  /* 0x0000001018182224 */ /* 0x000fca00078e0209 */
[----:B------:R-:W-:-:S05]  /*11e0*/  @P2 IADD3 R19, PT, PT, R24, 0x1, RZ ;  /* 0x0000000118132810 */ /* 0x000fca0007ffe0ff */
[----:B------:R-:W-:-:S05]  /*11f0*/  @P2 IMAD.WIDE R18, R19, 0x4, R10 ;  /* 0x0000000413122825 */ /* 0x000fca00078e020a */
[----:B--2---:R1:W-:Y:S04]  /*1200*/  @P2 STG.E desc[UR36][R18.64], R23 ;  /* 0x0000001712002986 */ /* 0x0043e8000c101924 */
[----:B------:R-:W0:Y:S01]  /*1210*/  @P3 LD.E.64 R10, desc[UR36][R14.64] ;  /* 0x000000240e0a3980 */ /* 0x000e22000c101b00 */
[----:B------:R-:W-:-:S03]  /*1220*/  @P2 IADD3 R9, PT, PT, R9, 0x2, RZ ;  /* 0x0000000209092810 */ /* 0x000fc60007ffe0ff */
[----:B------:R-:W2:Y:S02]  /*1230*/  @P3 LDG.E R24, desc[UR36][R12.64] ;  /* 0x000000240c183981 */ /* 0x000ea4000c1e1900 */
[----:B0-----:R-:W-:Y:S02]  /*1240*/  @P3 IMAD.WIDE.U32 R20, R9, 0x4, R10 ;  /* 0x0000000409143825 */ /* 0x001fe400078e000a */
[----:B------:R-:W0:Y:S04]  /*1250*/  @P3 LDC.64 R10, c[0x0][0x3a0] ;  /* 0x0000e800ff0a3b82 */ /* 0x000e280000000a00 */
[----:B------:R-:W3:Y:S01]  /*1260*/  @P3 LD.E R21, desc[UR36][R20.64] ;  /* 0x0000002414153980 */ /* 0x000ee2000c101900 */
[----:B--2---:R-:W-:-:S04]  /*1270*/  @P3 IMAD.IADD R24, R24, 0x1, R7 ;  /* 0x0000000118183824 */ /* 0x004fc800078e0207 */
[----:B------:R-:W-:-:S04]  /*1280*/  @P3 IMAD R9, R24, R16, R9 ;  /* 0x0000001018093224 */ /* 0x000fc800078e0209 */
[----:B0-----:R-:W-:-:S05]  /*1290*/  @P3 IMAD.WIDE R10, R9, 0x4, R10 ;  /* 0x00000004090a3825 */ /* 0x001fca00078e020a */
[----:B---3--:R1:W-:Y:S02]  /*12a0*/  @P3 STG.E desc[UR36][R10.64], R21 ;  /* 0x000000150a003986 */ /* 0x0083e4000c101924 */
.L_x_68:
[----:B------:R-:W-:-:S04]  /*12b0*/  IADD3 R7, PT, PT, R7, 0x1, RZ ;  /* 0x0000000107077810 */ /* 0x000fc80007ffe0ff */
[----:B------:R-:W-:-:S13]  /*12c0*/  ISETP.NE.AND P2, PT, R7, R3, PT ;  /* 0x000000030700720c */ /* 0x000fda0003f45270 */
[----:B------:R-:W-:Y:S05]  /*12d0*/  @!P2 EXIT ;  /* 0x000000000000a94d */ /* 0x000fea0003800000 */
[----:B------:R-:W-:Y:S05]  /*12e0*/  BRA `(.L_x_70) ;  /* 0xfffffff400407947 */ /* 0x000fea000383ffff */
.L_x_64:
[----:B------:R-:W1:Y:S01]  /*12f0*/  LDC.64 R2, c[0x0][0x398] ;  /* 0x0000e600ff027b82 */ /* 0x000e620000000a00 */
[----:B------:R-:W2:Y:S01]  /*1300*/  LDCU UR4, c[0x0][0x394] ;  /* 0x00007280ff0477ac */ /* 0x000ea20008000800 */
[----:B-1----:R-:W-:-:S06]  /*1310*/  IMAD.WIDE.U32 R22, R22, 0x4, R2 ;  /* 0x0000000416167825 */ /* 0x002fcc00078e0002 */
[----:B------:R-:W1:Y:S01]  /*1320*/  LDC.64 R2, c[0x0][0x3a0] ;  /* 0x0000e800ff027b82 */ /* 0x000e620000000a00 */
[----:B------:R-:W2:Y:S01]  /*1330*/  LDG.E R22, desc[UR36][R22.64] ;  /* 0x0000002416167981 */ /* 0x000ea2000c1e1900 */
[----:B------:R-:W-:Y:S01]  /*1340*/  MOV R7, 0xffffffff ;  /* 0xffffffff00077802 */ /* 0x000fe20000000f00 */
[----:B--2---:R-:W-:-:S04]  /*1350*/  IMAD R5, R22, UR4, RZ ;  /* 0x0000000416057c24 */ /* 0x004fc8000f8e02ff */
[----:B-1----:R-:W-:-:S05]  /*1360*/  IMAD.WIDE R2, R5, 0x4, R2 ;  /* 0x0000000405027825 */ /* 0x002fca00078e0202 */
[----:B------:R-:W-:Y:S01]  /*1370*/  STG.E desc[UR36][R2.64], R7 ;  /* 0x0000000702007986 */ /* 0x000fe2000c101924 */
[----:B------:R-:W-:Y:S05]  /*1380*/  EXIT ;  /* 0x000000000000794d */ /* 0x000fea0003800000 */
.L_x_71:
        /* <DEDUP_REMOVED lines=15> */
.L_x_94:


//--------------------- .text._Z12searchkernelP4nodePiiS1_ --------------------------
	.section	.text._Z12searchkernelP4nodePiiS1_,"ax",@progbits
	.align	128
        .global         _Z12searchkernelP4nodePiiS1_
        .type           _Z12searchkernelP4nodePiiS1_,@function
        .size           _Z12searchkernelP4nodePiiS1_,(.L_x_95 - _Z12searchkernelP4nodePiiS1_)
        .other          _Z12searchkernelP4nodePiiS1_,@"STO_CUDA_ENTRY STV_DEFAULT"
_Z12searchkernelP4nodePiiS1_:
.text._Z12searchkernelP4nodePiiS1_:
[----:B------:R-:W-:Y:S01]  /*0000*/  LDC R1, c[0x0][0x37c] ;  /* 0x0000df00ff017b82 */ /* 0x000fe20000000800 */
[----:B------:R-:W0:Y:S01]  /*0010*/  LDCU.64 UR4, c[0x0][0x380] ;  /* 0x00007000ff0477ac */ /* 0x000e220008000a00 */
[----:B------:R-:W1:Y:S01]  /*0020*/  S2R R0, SR_CTAID.X ;  /* 0x0000000000007919 */ /* 0x000e620000002500 */
[----:B------:R-:W2:Y:S01]  /*0030*/  LDCU.64 UR6, c[0x0][0x358] ;  /* 0x00006b00ff0677ac */ /* 0x000ea20008000a00 */
[----:B0-----:R-:W-:-:S04]  /*0040*/  UISETP.NE.U32.AND UP0, UPT, UR4, URZ, UPT ;  /* 0x000000ff0400728c */ /* 0x001fc8000bf05070 */
[----:B------:R-:W-:-:S09]  /*0050*/  UISETP.NE.AND.EX UP0, UPT, UR5, URZ, UPT, UP0 ;  /* 0x000000ff0500728c */ /* 0x000fd2000bf05300 */
[----:B--2---:R-:W-:Y:S05]  /*0060*/  BRA.U !UP0, `(.L_x_72) ;  /* 0x0000001108047547 */ /* 0x004fea000b800000 */
[----:B------:R-:W0:Y:S08]  /*0070*/  LDC.64 R4, c[0x0][0x380] ;  /* 0x0000e000ff047b82 */ /* 0x000e300000000a00 */
[----:B------:R-:W1:Y:S01]  /*0080*/  LDC.64 R2, c[0x0][0x388] ;  /* 0x0000e200ff027b82 */ /* 0x000e620000000a00 */
[----:B0-----:R-:W2:Y:S01]  /*0090*/  LDG.E.U8 R6, desc[UR6][R4.64+0x18] ;  /* 0x0000180604067981 */ /* 0x001ea2000c1e1100 */
[----:B-1----:R-:W-:-:S05]  /*00a0*/  IMAD.WIDE.U32 R2, R0, 0x4, R2 ;  /* 0x0000000400027825 */ /* 0x002fca00078e0002 */
[----:B------:R0:W5:Y:S01]  /*00b0*/  LDG.E R8, desc[UR6][R2.64+0x8] ;  /* 0x0000080602087981 */ /* 0x000162000c1e1900 */
[----:B--2---:R-:W-:-:S13]  /*00c0*/  ISETP.NE.AND P0, PT, R6, RZ, PT ;  /* 0x000000ff0600720c */ /* 0x004fda0003f05270 */
[----:B0-----:R-:W-:Y:S05]  /*00d0*/  @P0 BRA `(.L_x_73) ;  /* 0x0000000000580947 */ /* 0x001fea0003800000 */
.L_x_77:
[----:B------:R-:W2:Y:S01]  /*00e0*/  LDG.E R10, desc[UR6][R4.64+0x1c] ;  /* 0x00001c06040a7981 */ /* 0x000ea2000c1e1900 */
[----:B------:R-:W-:Y:S02]  /*00f0*/  CS2R R2, SRZ ;  /* 0x0000000000027805 */ /* 0x000fe4000001ff00 */
[----:B--2---:R-:W-:-:S13]  /*0100*/  ISETP.GE.AND P0, PT, R10, 0x1, PT ;  /* 0x000000010a00780c */ /* 0x004fda0003f06270 */
[----:B------:R-:W-:Y:S05]  /*0110*/  @!P0 BRA `(.L_x_74) ;  /* 0x00000000002c8947 */ /* 0x000fea0003800000 */
[----:B------:R0:W5:Y:S01]  /*0120*/  LDG.E.64 R6, desc[UR6][R4.64+0x8] ;  /* 0x0000080604067981 */ /* 0x000162000c1e1b00 */
[----:B------:R-:W-:-:S07]  /*0130*/  IMAD.MOV.U32 R9, RZ, RZ, RZ ;  /* 0x000000ffff097224 */ /* 0x000fce00078e00ff */
.L_x_76:
[----:B-----5:R-:W-:-:S06]  /*0140*/  IMAD.WIDE.U32 R2, R9, 0x4, R6 ;  /* 0x0000000409027825 */ /* 0x020fcc00078e0006 */
[----:B------:R-:W2:Y:S02]  /*0150*/  LDG.E R3, desc[UR6][R2.64] ;  /* 0x0000000602037981 */ /* 0x000ea4000c1e1900 */
[----:B--2---:R-:W-:-:S13]  /*0160*/  ISETP.GE.AND P0, PT, R8, R3, PT ;  /* 0x000000030800720c */ /* 0x004fda0003f06270 */
[----:B------:R-:W-:Y:S05]  /*0170*/  @!P0 BRA `(.L_x_75) ;  /* 0x00000000000c8947 */ /* 0x000fea0003800000 */
[----:B------:R-:W-:-:S05]  /*0180*/  VIADD R9, R9, 0x1 ;  /* 0x0000000109097836 */ /* 0x000fca0000000000 */
[----:B------:R-:W-:-:S13]  /*0190*/  ISETP.GE.AND P0, PT, R9, R10, PT ;  /* 0x0000000a0900720c */ /* 0x000fda0003f06270 */
[----:B------:R-:W-:Y:S05]  /*01a0*/  @!P0 BRA `(.L_x_76) ;  /* 0xfffffffc00e48947 */ /* 0x000fea000383ffff */
.L_x_75:
[----:B------:R-:W-:Y:S02]  /*01b0*/  IMAD.MOV.U32 R2, RZ, RZ, R9 ;  /* 0x000000ffff027224 */ /* 0x000fe400078e0009 */
[----:B------:R-:W-:-:S07]  /*01c0*/  IMAD.MOV.U32 R3, RZ, RZ, RZ ;  /* 0x000000ffff037224 */ /* 0x000fce00078e00ff */
.L_x_74:
[----:B0-----:R-:W2:Y:S02]  /*01d0*/  LDG.E.64 R4, desc[UR6][R4.64] ;  /* 0x0000000604047981 */ /* 0x001ea4000c1e1b00 */
[----:B--2---:R-:W-:-:S04]  /*01e0*/  LEA R6, P0, R2, R4, 0x3 ;  /* 0x0000000402067211 */ /* 0x004fc800078018ff */
[----:B------:R-:W-:-:S05]  /*01f0*/  LEA.HI.X R7, R2, R5, R3, 0x3, P0 ;  /* 0x0000000502077211 */ /* 0x000fca00000f1c03 */
[----:B------:R-:W2:Y:S04]  /*0200*/  LDG.E.64 R4, desc[UR6][R6.64] ;  /* 0x0000000606047981 */ /* 0x000ea8000c1e1b00 */
[----:B--2---:R-:W2:Y:S02]  /*0210*/  LDG.E.U8 R2, desc[UR6][R4.64+0x18] ;  /* 0x0000180604027981 */ /* 0x004ea4000c1e1100 */
[----:B--2---:R-:W-:-:S13]  /*0220*/  ISETP.NE.AND P0, PT, R2, RZ, PT ;  /* 0x000000ff0200720c */ /* 0x004fda0003f05270 */
[----:B------:R-:W-:Y:S05]  /*0230*/  @!P0 BRA `(.L_x_77) ;  /* 0xfffffffc00a88947 */ /* 0x000fea000383ffff */
.L_x_73:
[----:B------:R-:W2:Y:S01]  /*0240*/  LDG.E R10, desc[UR6][R4.64+0x1c] ;  /* 0x00001c06040a7981 */ /* 0x000ea2000c1e1900 */
[----:B------:R-:W-:Y:S01]  /*0250*/  IMAD.MOV.U32 R9, RZ, RZ, RZ ;  /* 0x000000ffff097224 */ /* 0x000fe200078e00ff */
[----:B--2---:R-:W-:-:S13]  /*0260*/  ISETP.GE.AND P0, PT, R10, 0x1, PT ;  /* 0x000000010a00780c */ /* 0x004fda0003f06270 */
[----:B------:R-:W-:Y:S05]  /*0270*/  @!P0 BRA `(.L_x_78) ;  /* 0x0000000000248947 */ /* 0x000fea0003800000 */
[----:B------:R0:W5:Y:S01]  /*0280*/  LDG.E.64 R6, desc[UR6][R4.64+0x8] ;  /* 0x0000080604067981 */ /* 0x000162000c1e1b00 */
[----:B------:R-:W-:-:S07]  /*0290*/  IMAD.MOV.U32 R9, RZ, RZ, RZ ;  /* 0x000000ffff097224 */ /* 0x000fce00078e00ff */
.L_x_79:
[----:B-----5:R-:W-:-:S06]  /*02a0*/  IMAD.WIDE.U32 R2, R9, 0x4, R6 ;  /* 0x0000000409027825 */ /* 0x020fcc00078e0006 */
[----:B------:R-:W2:Y:S02]  /*02b0*/  LDG.E R3, desc[UR6][R2.64] ;  /* 0x0000000602037981 */ /* 0x000ea4000c1e1900 */
[----:B--2---:R-:W-:-:S13]  /*02c0*/  ISETP.NE.AND P0, PT, R3, R8, PT ;  /* 0x000000080300720c */ /* 0x004fda0003f05270 */
[----:B------:R-:W-:Y:S05]  /*02d0*/  @!P0 BRA `(.L_x_78) ;  /* 0x00000000000c8947 */ /* 0x000fea0003800000 */
[----:B------:R-:W-:-:S05]  /*02e0*/  VIADD R9, R9, 0x1 ;  /* 0x0000000109097836 */ /* 0x000fca0000000000 */
[----:B------:R-:W-:-:S13]  /*02f0*/  ISETP.GE.AND P0, PT, R9, R10, PT ;  /* 0x0000000a0900720c */ /* 0x000fda0003f06270 */
[----:B------:R-:W-:Y:S05]  /*0300*/  @!P0 BRA `(.L_x_79) ;  /* 0xfffffffc00e48947 */ /* 0x000fea000383ffff */
.L_x_78:
[----:B------:R-:W-:-:S13]  /*0310*/  ISETP.NE.AND P0, PT, R9, R10, PT ;  /* 0x0000000a0900720c */ /* 0x000fda0003f05270 */
[----:B------:R-:W-:Y:S05]  /*0320*/  @!P0 BRA `(.L_x_72) ;  /* 0x0000000c00548947 */ /* 0x000fea0003800000 */
[----:B0-----:R-:W2:Y:S02]  /*0330*/  LDG.E.64 R4, desc[UR6][R4.64] ;  /* 0x0000000604047981 */ /* 0x001ea4000c1e1b00 */
[----:B--2---:R-:W-:-:S06]  /*0340*/  IMAD.WIDE.U32 R2, R9, 0x8, R4 ;  /* 0x0000000809027825 */ /* 0x004fcc00078e0004 */
[----:B------:R-:W2:Y:S02]  /*0350*/  LDG.E.64 R2, desc[UR6][R2.64] ;  /* 0x0000000602027981 */ /* 0x000ea4000c1e1b00 */
[----:B--2---:R-:W-:-:S04]  /*0360*/  ISETP.NE.U32.AND P0, PT, R2, RZ, PT ;  /* 0x000000ff0200720c */ /* 0x004fc80003f05070 */
[----:B------:R-:W-:-:S13]  /*0370*/  ISETP.NE.AND.EX P0, PT, R3, RZ, PT, P0 ;  /* 0x000000ff0300720c */ /* 0x000fda0003f05300 */
[----:B------:R-:W-:Y:S05]  /*0380*/  @!P0 BRA `(.L_x_72) ;  /* 0x0000000c003c8947 */ /* 0x000fea0003800000 */
[----:B------:R-:W0:Y:S02]  /*0390*/  LDC R9, c[0x0][0x390] ;  /* 0x0000e400ff097b82 */ /* 0x000e240000000800 */
[----:B0-----:R-:W-:-:S13]  /*03a0*/  ISETP.GE.AND P0, PT, R9, 0x1, PT ;  /* 0x000000010900780c */ /* 0x001fda0003f06270 */
[----:B------:R-:W-:Y:S05]  /*03b0*/  @!P0 EXIT ;  /* 0x000000000000894d */ /* 0x000fea0003800000 */
[C---:B------:R-:W-:Y:S01]  /*03c0*/  ISETP.GE.U32.AND P1, PT, R9.reuse, 0x10, PT ;  /* 0x000000100900780c */ /* 0x040fe20003f26070 */
[----:B------:R-:W-:Y:S01]  /*03d0*/  IMAD R0, R0, R9, RZ ;  /* 0x0000000900007224 */ /* 0x000fe200078e02ff */
[----:B------:R-:W-:Y:S01]  /*03e0*/  LOP3.LUT R10, R9, 0xf, RZ, 0xc0, !PT ;  /* 0x0000000f090a7812 */ /* 0x000fe200078ec0ff */
[----:B------:R-:W-:-:S03]  /*03f0*/  IMAD.MOV.U32 R5, RZ, RZ, RZ ;  /* 0x000000ffff057224 */ /* 0x000fc600078e00ff */
[----:B------:R-:W-:-:S07]  /*0400*/  ISETP.NE.AND P0, PT, R10, RZ, PT ;  /* 0x000000ff0a00720c */ /* 0x000fce0003f05270 */
[----:B------:R-:W-:Y:S06]  /*0410*/  @!P1 BRA `(.L_x_80) ;  /* 0x0000000400849947 */ /* 0x000fec0003800000 */
[----:B------:R-:W0:Y:S01]  /*0420*/  LDC.64 R6, c[0x0][0x398] ;  /* 0x0000e600ff067b82 */ /* 0x000e220000000a00 */
[----:B------:R-:W-:Y:S01]  /*0430*/  LOP3.LUT R5, R9, 0x7ffffff0, RZ, 0xc0, !PT ;  /* 0x7ffffff009057812 */ /* 0x000fe200078ec0ff */
[----:B------:R-:W-:Y:S01]  /*0440*/  UMOV UR4, URZ ;  /* 0x000000ff00047c82 */ /* 0x000fe20008000000 */
[----:B------:R-:W-:-:S03]  /*0450*/  UMOV UR5, URZ ;  /* 0x000000ff00057c82 */ /* 0x000fc60008000000 */
[----:B------:R-:W-:Y:S02]  /*0460*/  IMAD.MOV R4, RZ, RZ, -R5 ;  /* 0x000000ffff047224 */ /* 0x000fe400078e0a05 */
[----:B0-----:R-:W-:-:S03]  /*0470*/  IMAD.WIDE.U32 R6, R0, 0x4, R6 ;  /* 0x0000000400067825 */ /* 0x001fc600078e0006 */
[----:B------:R-:W-:-:S05]  /*0480*/  IADD3 R12, P1, PT, R6, 0x20, RZ ;  /* 0x00000020060c7810 */ /* 0x000fca0007f3e0ff */
[----:B------:R-:W-:-:S08]  /*0490*/  IMAD.X R13, RZ, RZ, R7, P1 ;  /* 0x000000ffff0d7224 */ /* 0x000fd000008e0607 */
.L_x_81:
[----:B-1----:R-:W2:Y:S02]  /*04a0*/  LDG.E.64 R6, desc[UR6][R2.64] ;  /* 0x0000000602067981 */ /* 0x002ea4000c1e1b00 */
[----:B--2---:R-:W-:-:S04]  /*04b0*/  IADD3 R6, P1, PT, R6, UR4, RZ ;  /* 0x0000000406067c10 */ /* 0x004fc8000ff3e0ff */
[----:B------:R-:W-:-:S05]  /*04c0*/  IADD3.X R7, PT, PT, R7, UR5, RZ, P1, !PT ;  /* 0x0000000507077c10 */ /* 0x000fca0008ffe4ff */
[----:B------:R0:W2:Y:S02]  /*04d0*/  LDG.E R11, desc[UR6][R6.64] ;  /* 0x00000006060b7981 */ /* 0x0000a4000c1e1900 */
[----:B0-----:R-:W-:Y:S02]  /*04e0*/  IMAD.MOV.U32 R6, RZ, RZ, R12 ;  /* 0x000000ffff067224 */ /* 0x001fe400078e000c */
[----:B------:R-:W-:-:S05]  /*04f0*/  IMAD.MOV.U32 R7, RZ, RZ, R13 ;  /* 0x000000ffff077224 */ /* 0x000fca00078e000d */
[----:B--2---:R-:W-:Y:S04]  /*0500*/  STG.E desc[UR6][R6.64+-0x20], R11 ;  /* 0xffffe00b06007986 */ /* 0x004fe8000c101906 */
[----:B-----5:R-:W2:Y:S02]  /*0510*/  LDG.E.64 R8, desc[UR6][R2.64] ;  /* 0x0000000602087981 */ /* 0x020ea4000c1e1b00 */
[----:B--2---:R-:W-:-:S04]  /*0520*/  IADD3 R12, P1, PT, R8, UR4, RZ ;  /* 0x00000004080c7c10 */ /* 0x004fc8000ff3e0ff */
[----:B------:R-:W-:-:S06]  /*0530*/  IADD3.X R13, PT, PT, R9, UR5, RZ, P1, !PT ;  /* 0x00000005090d7c10 */ /* 0x000fcc0008ffe4ff */
[----:B------:R-:W2:Y:S04]  /*0540*/  LDG.E R13, desc[UR6][R12.64+0x4] ;  /* 0x000004060c0d7981 */ /* 0x000ea8000c1e1900 */
[----:B--2---:R0:W-:Y:S04]  /*0550*/  STG.E desc[UR6][R6.64+-0x1c], R13 ;  /* 0xffffe40d06007986 */ /* 0x0041e8000c101906 */
[----:B------:R-:W2:Y:S02]  /*0560*/  LDG.E.64 R8, desc[UR6][R2.64] ;  /* 0x0000000602087981 */ /* 0x000ea4000c1e1b00 */
        /* <DEDUP_REMOVED lines=9> */
[----:B------:R-:W3:Y:S02]  /*0600*/  LDG.E.64 R8, desc[UR6][R2.64] ;  /* 0x0000000602087981 */ /* 0x000ee4000c1e1b00 */
[----:B---3--:R-:W-:-:S04]  /*0610*/  IADD3 R12, P1, PT, R8, UR4, RZ ;  /* 0x00000004080c7c10 */ /* 0x008fc8000ff3e0ff */
[----:B0-----:R-:W-:-:S06]  /*0620*/  IADD3.X R13, PT, PT, R9, UR5, RZ, P1, !PT ;  /* 0x00000005090d7c10 */ /* 0x001fcc0008ffe4ff */
[----:B------:R-:W3:Y:S04]  /*0630*/  LDG.E R13, desc[UR6][R12.64+0x10] ;  /* 0x000010060c0d7981 */ /* 0x000ee8000c1e1900 */
[----:B---3--:R0:W-:Y:S04]  /*0640*/  STG.E desc[UR6][R6.64+-0x10], R13 ;  /* 0xfffff00d06007986 */ /* 0x0081e8000c101906 */
[----:B------:R-:W3:Y:S02]  /*0650*/  LDG.E.64 R8, desc[UR6][R2.64] ;  /* 0x0000000602087981 */ /* 0x000ee4000c1e1b00 */
[----:B---3--:R-:W-:-:S04]  /*0660*/  IADD3 R14, P1, PT, R8, UR4, RZ ;  /* 0x00000004080e7c10 */ /* 0x008fc8000ff3e0ff */
[----:B-1----:R-:W-:-:S06]  /*0670*/  IADD3.X R15, PT, PT, R9, UR5, RZ, P1, !PT ;  /* 0x00000005090f7c10 */ /* 0x002fcc0008ffe4ff */
[----:B------:R-:W3:Y:S04]  /*0680*/  LDG.E R15, desc[UR6][R14.64+0x14] ;  /* 0x000014060e0f7981 */ /* 0x000ee8000c1e1900 */
[----:B---3--:R1:W-:Y:S04]  /*0690*/  STG.E desc[UR6][R6.64+-0xc], R15 ;  /* 0xfffff40f06007986 */ /* 0x0083e8000c101906 */
[----:B------:R-:W3:Y:S02]  /*06a0*/  LDG.E.64 R8, desc[UR6][R2.64] ;  /* 0x0000000602087981 */ /* 0x000ee4000c1e1b00 */
[----:B---3--:R-:W-:-:S04]  /*06b0*/  IADD3 R16, P1, PT, R8, UR4, RZ ;  /* 0x0000000408107c10 */ /* 0x008fc8000ff3e0ff */
[----:B--2---:R-:W-:-:S06]  /*06c0*/  IADD3.X R17, PT, PT, R9, UR5, RZ, P1, !PT ;  /* 0x0000000509117c10 */ /* 0x004fcc0008ffe4ff */
        /* <DEDUP_REMOVED lines=31> */
[----:B--2---:R-:W-:Y:S04]  /*08c0*/  STG.E desc[UR6][R6.64+0x10], R17 ;  /* 0x0000101106007986 */ /* 0x004fe8000c101906 */
[----:B------:R-:W2:Y:S02]  /*08d0*/  LDG.E.64 R8, desc[UR6][R2.64] ;  /* 0x0000000602087981 */ /* 0x000ea4000c1e1b00 */
[----:B--2---:R-:W-:-:S04]  /*08e0*/  IADD3 R12, P1, PT, R8, UR4, RZ ;  /* 0x00000004080c7c10 */ /* 0x004fc8000ff3e0ff */
[----:B0-----:R-:W-:-:S06]  /*08f0*/  IADD3.X R13, PT, PT, R9, UR5, RZ, P1, !PT ;  /* 0x00000005090d7c10 */ /* 0x001fcc0008ffe4ff */
[----:B------:R-:W2:Y:S04]  /*0900*/  LDG.E R13, desc[UR6][R12.64+0x34] ;  /* 0x000034060c0d7981 */ /* 0x000ea8000c1e1900 */
[----:B--2---:R0:W-:Y:S04]  /*0910*/  STG.E desc[UR6][R6.64+0x14], R13 ;  /* 0x0000140d06007986 */ /* 0x0041e8000c101906 */
[----:B------:R-:W2:Y:S02]  /*0920*/  LDG.E.64 R8, desc[UR6][R2.64] ;  /* 0x0000000602087981 */ /* 0x000ea4000c1e1b00 */
[----:B--2---:R-:W-:-:S04]  /*0930*/  IADD3 R14, P1, PT, R8, UR4, RZ ;  /* 0x00000004080e7c10 */ /* 0x004fc8000ff3e0ff */
[----:B-1----:R-:W-:-:S06]  /*0940*/  IADD3.X R15, PT, PT, R9, UR5, RZ, P1, !PT ;  /* 0x00000005090f7c10 */ /* 0x002fcc0008ffe4ff */
[----:B------:R-:W2:Y:S04]  /*0950*/  LDG.E R15, desc[UR6][R14.64+0x38] ;  /* 0x000038060e0f7981 */ /* 0x000ea8000c1e1900 */
[----:B--2---:R1:W-:Y:S04]  /*0960*/  STG.E desc[UR6][R6.64+0x18], R15 ;  /* 0x0000180f06007986 */ /* 0x0043e8000c101906 */
[----:B------:R-:W2:Y:S01]  /*0970*/  LDG.E.64 R8, desc[UR6][R2.64] ;  /* 0x0000000602087981 */ /* 0x000ea2000c1e1b00 */
[----:B------:R-:W-:Y:S01]  /*0980*/  VIADD R4, R4, 0x10 ;  /* 0x0000001004047836 */ /* 0x000fe20000000000 */
[----:B--2---:R-:W-:-:S04]  /*0990*/  IADD3 R8, P1, PT, R8, UR4, RZ ;  /* 0x0000000408087c10 */ /* 0x004fc8000ff3e0ff */
[----:B------:R-:W-:-:S06]  /*09a0*/  IADD3.X R9, PT, PT, R9, UR5, RZ, P1, !PT ;  /* 0x0000000509097c10 */ /* 0x000fcc0008ffe4ff */
[----:B------:R-:W2:Y:S01]  /*09b0*/  LDG.E R9, desc[UR6][R8.64+0x3c] ;  /* 0x00003c0608097981 */ /* 0x000ea2000c1e1900 */
[----:B------:R-:W-:Y:S01]  /*09c0*/  ISETP.NE.AND P1, PT, R4, RZ, PT ;  /* 0x000000ff0400720c */ /* 0x000fe20003f25270 */
[----:B------:R-:W-:Y:S01]  /*09d0*/  UIADD3 UR4, UP0, UPT, UR4, 0x40, URZ ;  /* 0x0000004004047890 */ /* 0x000fe2000ff1e0ff */
[----:B------:R-:W-:-:S03]  /*09e0*/  IADD3 R12, P2, PT, R6, 0x40, RZ ;  /* 0x00000040060c7810 */ /* 0x000fc60007f5e0ff */
[----:B------:R-:W-:Y:S02]  /*09f0*/  UIADD3.X UR5, UPT, UPT, URZ, UR5, URZ, UP0, !UPT ;  /* 0x00000005ff057290 */ /* 0x000fe400087fe4ff */
[----:B0-----:R-:W-:Y:S01]  /*0a00*/  IMAD.X R13, RZ, RZ, R7, P2 ;  /* 0x000000ffff0d7224 */ /* 0x001fe200010e0607 */
[----:B--2---:R1:W-:Y:S05]  /*0a10*/  STG.E desc[UR6][R6.64+0x1c], R9 ;  /* 0x00001c0906007986 */ /* 0x0043ea000c101906 */
[----:B------:R-:W-:Y:S05]  /*0a20*/  @P1 BRA `(.L_x_81) ;  /* 0xfffffff8009c1947 */ /* 0x000fea000383ffff */
.L_x_80:
[----:B------:R-:W-:Y:S05]  /*0a30*/  @!P0 EXIT ;  /* 0x000000000000894d */ /* 0x000fea0003800000 */
[----:B------:R-:W0:Y:S01]  /*0a40*/  LDCU UR4, c[0x0][0x390] ;  /* 0x00007200ff0477ac */ /* 0x000e220008000800 */
[----:B------:R-:W-:Y:S01]  /*0a50*/  ISETP.GE.U32.AND P1, PT, R10, 0x8, PT ;  /* 0x000000080a00780c */ /* 0x000fe20003f26070 */
[----:B0-----:R-:W-:-:S06]  /*0a60*/  ULOP3.LUT UR5, UR4, 0x7, URZ, 0xc0, !UPT ;  /* 0x0000000704057892 */ /* 0x001fcc000f8ec0ff */
[----:B------:R-:W-:-:S06]  /*0a70*/  ISETP.NE.AND P0, PT, RZ, UR5, PT ;  /* 0x00000005ff007c0c */ /* 0x000fcc000bf05270 */
[----:B------:R-:W-:Y:S07]  /*0a80*/  @!P1 BRA `(.L_x_82) ;  /* 0x0000000000a49947 */ /* 0x000fee0003800000 */
[----:B-1----:R-:W2:Y:S01]  /*0a90*/  LDG.E.64 R6, desc[UR6][R2.64] ;  /* 0x0000000602067981 */ /* 0x002ea2000c1e1b00 */
[----:B-----5:R-:W0:Y:S01]  /*0aa0*/  LDC.64 R8, c[0x0][0x398] ;  /* 0x0000e600ff087b82 */ /* 0x020e220000000a00 */
[----:B------:R-:W-:-:S07]  /*0ab0*/  IMAD.IADD R11, R0, 0x1, R5 ;  /* 0x00000001000b7824 */ /* 0x000fce00078e0205 */
[----:B------:R-:W1:Y:S01]  /*0ac0*/  LDC.64 R18, c[0x0][0x398] ;  /* 0x0000e600ff127b82 */ /* 0x000e620000000a00 */
[----:B--2---:R-:W-:-:S05]  /*0ad0*/  IMAD.WIDE.U32 R6, R5, 0x4, R6 ;  /* 0x0000000405067825 */ /* 0x004fca00078e0006 */
[----:B------:R-:W2:Y:S01]  /*0ae0*/  LDG.E R15, desc[UR6][R6.64] ;  /* 0x00000006060f7981 */ /* 0x000ea2000c1e1900 */
[----:B0-----:R-:W-:-:S05]  /*0af0*/  IMAD.WIDE.U32 R8, R11, 0x4, R8 ;  /* 0x000000040b087825 */ /* 0x001fca00078e0008 */
[----:B--2---:R0:W-:Y:S04]  /*0b00*/  STG.E desc[UR6][R8.64], R15 ;  /* 0x0000000f08007986 */ /* 0x0041e8000c101906 */
[----:B------:R-:W2:Y:S01]  /*0b10*/  LDG.E.64 R10, desc[UR6][R2.64] ;  /* 0x00000006020a7981 */ /* 0x000ea2000c1e1b00 */
[----:B------:R-:W-:Y:S01]  /*0b20*/  IADD3 R4, P1, PT, R0, R5, RZ ;  /* 0x0000000500047210 */ /* 0x000fe20007f3e0ff */
[----:B--2---:R-:W-:-:S05]  /*0b30*/  IMAD.WIDE.U32 R10, R5, 0x4, R10 ;  /* 0x00000004050a7825 */ /* 0x004fca00078e000a */
[----:B------:R-:W2:Y:S01]  /*0b40*/  LDG.E R17, desc[UR6][R10.64+0x4] ;  /* 0x000004060a117981 */ /* 0x000ea2000c1e1900 */
[----:B------:R-:W-:Y:S01]  /*0b50*/  IMAD.X R12, RZ, RZ, RZ, P1 ;  /* 0x000000ffff0c7224 */ /* 0x000fe200008e06ff */
[----:B-1----:R-:W-:-:S04]  /*0b60*/  LEA R6, P1, R4, R18, 0x2 ;  /* 0x0000001204067211 */ /* 0x002fc800078210ff */
[----:B------:R-:W-:-:S05]  /*0b70*/  LEA.HI.X R7, R4, R19, R12, 0x2, P1 ;  /* 0x0000001304077211 */ /* 0x000fca00008f140c */
[----:B--2---:R-:W-:Y:S04]  /*0b80*/  STG.E desc[UR6][R6.64+0x4], R17 ;  /* 0x0000041106007986 */ /* 0x004fe8000c101906 */
[----:B------:R-:W2:Y:S02]  /*0b90*/  LDG.E.64 R12, desc[UR6][R2.64] ;  /* 0x00000006020c7981 */ /* 0x000ea4000c1e1b00 */
[----:B--2---:R-:W-:-:S06]  /*0ba0*/  IMAD.WIDE.U32 R12, R5, 0x4, R12 ;  /* 0x00000004050c7825 */ /* 0x004fcc00078e000c */
[----:B------:R-:W2:Y:S04]  /*0bb0*/  LDG.E R13, desc[UR6][R12.64+0x8] ;  /* 0x000008060c0d7981 */ /* 0x000ea8000c1e1900 */
[----:B--2---:R1:W-:Y:S04]  /*0bc0*/  STG.E desc[UR6][R6.64+0x8], R13 ;  /* 0x0000080d06007986 */ /* 0x0043e8000c101906 */
[----:B0-----:R-:W2:Y:S02]  /*0bd0*/  LDG.E.64 R8, desc[UR6][R2.64] ;  /* 0x0000000602087981 */ /* 0x001ea4000c1e1b00 */
[----:B--2---:R-:W-:-:S06]  /*0be0*/  IMAD.WIDE.U32 R8, R5, 0x4, R8 ;  /* 0x0000000405087825 */ /* 0x004fcc00078e0008 */
[----:B------:R-:W2:Y:S04]  /*0bf0*/  LDG.E R9, desc[UR6][R8.64+0xc] ;  /* 0x00000c0608097981 */ /* 0x000ea8000c1e1900 */
[----:B--2---:R0:W-:Y:S04]  /*0c00*/  STG.E desc[UR6][R6.64+0xc], R9 ;  /* 0x00000c0906007986 */ /* 0x0041e8000c101906 */
[----:B------:R-:W2:Y:S02]  /*0c10*/  LDG.E.64 R10, desc[UR6][R2.64] ;  /* 0x00000006020a7981 */ /* 0x000ea4000c1e1b00 */
[----:B--2---:R-:W-:-:S06]  /*0c20*/  IMAD.WIDE.U32 R10, R5, 0x4, R10 ;  /* 0x00000004050a7825 */ /* 0x004fcc00078e000a */
[----:B------:R-:W2:Y:S04]  /*0c30*/  LDG.E R11, desc[UR6][R10.64+0x10] ;  /* 0x000010060a0b7981 */ /* 0x000ea8000c1e1900 */
[----:B--2---:R2:W-:Y:S04]  /*0c40*/  STG.E desc[UR6][R6.64+0x10], R11 ;  /* 0x0000100b06007986 */ /* 0x0045e8000c101906 */
[----:B------:R-:W3:Y:S02]  /*0c50*/  LDG.E.64 R14, desc[UR6][R2.64] ;  /* 0x00000006020e7981 */ /* 0x000ee4000c1e1b00 */
[----:B---3--:R-:W-:-:S06]  /*0c60*/  IMAD.WIDE.U32 R14, R5, 0x4, R14 ;  /* 0x00000004050e7825 */ /* 0x008fcc00078e000e */
[----:B------:R-:W3:Y:S04]  /*0c70*/  LDG.E R15, desc[UR6][R14.64+0x14] ;  /* 0x000014060e0f7981 */ /* 0x000ee8000c1e1900 */
[----:B---3--:R2:W-:Y:S04]  /*0c80*/  STG.E desc[UR6][R6.64+0x14], R15 ;  /* 0x0000140f06007986 */ /* 0x0085e8000c101906 */
[----:B-1----:R-:W3:Y:S02]  /*0c90*/  LDG.E.64 R12, desc[UR6][R2.64] ;  /* 0x00000006020c7981 */ /* 0x002ee4000c1e1b00 */
[----:B---3--:R-:W-:-:S06]  /*0ca0*/  IMAD.WIDE.U32 R12, R5, 0x4, R12 ;  /* 0x00000004050c7825 */ /* 0x008fcc00078e000c */
[----:B------:R-:W3:Y:S04]  /*0cb0*/  LDG.E R13, desc[UR6][R12.64+0x18] ;  /* 0x000018060c0d7981 */ /* 0x000ee8000c1e1900 */
[----:B---3--:R2:W-:Y:S04]  /*0cc0*/  STG.E desc[UR6][R6.64+0x18], R13 ;  /* 0x0000180d06007986 */ /* 0x0085e8000c101906 */
[----:B0-----:R-:W3:Y:S02]  /*0cd0*/  LDG.E.64 R8, desc[UR6][R2.64] ;  /* 0x0000000602087981 */ /* 0x001ee4000c1e1b00 */
[----:B---3--:R-:W-:-:S06]  /*0ce0*/  IMAD.WIDE.U32 R8, R5, 0x4, R8 ;  /* 0x0000000405087825 */ /* 0x008fcc00078e0008 */
[----:B------:R-:W3:Y:S01]  /*0cf0*/  LDG.E R9, desc[UR6][R8.64+0x1c] ;  /* 0x00001c0608097981 */ /* 0x000ee2000c1e1900 */
[----:B------:R-:W-:-:S03]  /*0d00*/  VIADD R5, R5, 0x8 ;  /* 0x0000000805057836 */ /* 0x000fc60000000000 */
[----:B---3--:R2:W-:Y:S04]  /*0d10*/  STG.E desc[UR6][R6.64+0x1c], R9 ;  /* 0x00001c0906007986 */ /* 0x0085e8000c101906 */
.L_x_82:
[----:B------:R-:W-:Y:S05]  /*0d20*/  @!P0 EXIT ;  /* 0x000000000000894d */ /* 0x000fea0003800000 */
[----:B------:R-:W-:Y:S02]  /*0d30*/  UISETP.GE.U32.AND UP0, UPT, UR5, 0x4, UPT ;  /* 0x000000040500788c */ /* 0x000fe4000bf06070 */
[----:B------:R-:W-:-:S06]  /*0d40*/  ULOP3.LUT UR4, UR4, 0x3, URZ, 0xc0, !UPT ;  /* 0x0000000304047892 */ /* 0x000fcc000f8ec0ff */
[----:B------:R-:W-:Y:S01]  /*0d50*/  ISETP.NE.AND P0, PT, RZ, UR4, PT ;  /* 0x00000004ff007c0c */ /* 0x000fe2000bf05270 */
[----:B------:R-:W-:-:S12]  /*0d60*/  BRA.U !UP0, `(.L_x_83) ;  /* 0x0000000108647547 */ /* 0x000fd8000b800000 */
[----:B-12---:R-:W2:Y:S01]  /*0d70*/  LDG.E.64 R6, desc[UR6][R2.64] ;  /* 0x0000000602067981 */ /* 0x006ea2000c1e1b00 */
        /* <DEDUP_REMOVED lines=14> */
[----:B--2---:R0:W-:Y:S04]  /*0e60*/  STG.E desc[UR6][R12.64+0x4], R17 ;  /* 0x000004110c007986 */ /* 0x0041e8000c101906 */
[----:B------:R-:W2:Y:S02]  /*0e70*/  LDG.E.64 R6, desc[UR6][R2.64] ;  /* 0x0000000602067981 */ /* 0x000ea4000c1e1b00 */
[----:B--2---:R-:W-:-:S06]  /*0e80*/  IMAD.WIDE.U32 R6, R5, 0x4, R6 ;  /* 0x0000000405067825 */ /* 0x004fcc00078e0006 */
[----:B------:R-:W2:Y:S04]  /*0e90*/  LDG.E R7, desc[UR6][R6.64+0x8] ;  /* 0x0000080606077981 */ /* 0x000ea8000c1e1900 */
[----:B--2---:R0:W-:Y:S04]  /*0ea0*/  STG.E desc[UR6][R12.64+0x8], R7 ;  /* 0x000008070c007986 */ /* 0x0041e8000c101906 */
[----:B------:R-:W2:Y:S02]  /*0eb0*/  LDG.E.64 R8, desc[UR6][R2.64] ;  /* 0x0000000602087981 */ /* 0x000ea4000c1e1b00 */
[----:B--2---:R-:W-:-:S06]  /*0ec0*/  IMAD.WIDE.U32 R8, R5, 0x4, R8 ;  /* 0x0000000405087825 */ /* 0x004fcc00078e0008 */
[----:B------:R-:W2:Y:S01]  /*0ed0*/  LDG.E R9, desc[UR6][R8.64+0xc] ;  /* 0x00000c0608097981 */ /* 0x000ea2000c1e1900 */
[----:B------:R-:W-:-:S03]  /*0ee0*/  VIADD R5, R5, 0x4 ;  /* 0x0000000405057836 */ /* 0x000fc60000000000 */
[----:B--2---:R0:W-:Y:S04]  /*0ef0*/  STG.E desc[UR6][R12.64+0xc], R9 ;  /* 0x00000c090c007986 */ /* 0x0041e8000c101906 */
.L_x_83:
[----:B------:R-:W-:Y:S05]  /*0f00*/  @!P0 EXIT ;  /* 0x000000000000894d */ /* 0x000fea0003800000 */
[----:B012--5:R-:W0:Y:S01]  /*0f10*/  LDC.64 R8, c[0x0][0x398] ;  /* 0x0000e600ff087b82 */ /* 0x027e220000000a00 */
[----:B------:R-:W-:Y:S01]  /*0f20*/  IMAD.IADD R11, R0, 0x1, R5 ;  /* 0x00000001000b7824 */ /* 0x000fe200078e0205 */
[----:B------:R-:W-:Y:S01]  /*0f30*/  UIADD3 UR4, UPT, UPT, -UR4, URZ, URZ ;  /* 0x000000ff04047290 */ /* 0x000fe2000fffe1ff */
[----:B------:R-:W-:-:S04]  /*0f40*/  IMAD.WIDE.U32 R6, R5, 0x4, RZ ;  /* 0x0000000405067825 */ /* 0x000fc800078e00ff */
[----:B0-----:R-:W-:-:S04]  /*0f50*/  IMAD.WIDE.U32 R4, R11, 0x4, R8 ;  /* 0x000000040b047825 */ /* 0x001fc800078e0008 */
[----:B------:R-:W-:Y:S02]  /*0f60*/  IMAD.MOV.U32 R9, RZ, RZ, R7 ;  /* 0x000000ffff097224 */ /* 0x000fe400078e0007 */
[----:B------:R-:W-:Y:S02]  /*0f70*/  IMAD.MOV.U32 R0, RZ, RZ, R4 ;  /* 0x000000ffff007224 */ /* 0x000fe400078e0004 */
[----:B------:R-:W-:-:S07]  /*0f80*/  IMAD.MOV.U32 R11, RZ, RZ, R5 ;  /* 0x000000ffff0b7224 */ /* 0x000fce00078e0005 */
.L_x_84:
[----:B0-----:R-:W2:Y:S02]  /*0f90*/  LDG.E.64 R4, desc[UR6][R2.64] ;  /* 0x0000000602047981 */ /* 0x001ea4000c1e1b00 */
[----:B--2---:R-:W-:-:S05]  /*0fa0*/  IADD3 R4, P0, PT, R4, R6, RZ ;  /* 0x0000000604047210 */ /* 0x004fca0007f1e0ff */
[----:B------:R-:W-:-:S05]  /*0fb0*/  IMAD.X R5, R5, 0x1, R9, P0 ;  /* 0x0000000105057824 */ /* 0x000fca00000e0609 */
[----:B------:R0:W2:Y:S01]  /*0fc0*/  LDG.E R7, desc[UR6][R4.64] ;  /* 0x0000000604077981 */ /* 0x0000a2000c1e1900 */
[----:B------:R-:W-:Y:S01]  /*0fd0*/  UIADD3 UR4, UPT, UPT, UR4, 0x1, URZ ;  /* 0x0000000104047890 */ /* 0x000fe2000fffe0ff */
[----:B------:R-:W-:-:S03]  /*0fe0*/  IADD3 R6, P1, PT, R6, 0x4, RZ ;  /* 0x0000000406067810 */ /* 0x000fc60007f3e0ff */
[----:B------:R-:W-:Y:S02]  /*0ff0*/  UISETP.NE.AND UP0, UPT, UR4, URZ, UPT ;  /* 0x000000ff0400728c */ /* 0x000fe4000bf05270 */
[----:B------:R-:W-:Y:S02]  /*1000*/  IMAD.X R9, RZ, RZ, R9, P1 ;  /* 0x000000ffff097224 */ /* 0x000fe400008e0609 */
[----:B0-----:R-:W-:Y:S01]  /*1010*/  IMAD.MOV.U32 R4, RZ, RZ, R0 ;  /* 0x000000ffff047224 */ /* 0x001fe200078e0000 */
[----:B------:R-:W-:Y:S01]  /*1020*/  IADD3 R0, P0, PT, R0, 0x4, RZ ;  /* 0x0000000400007810 */ /* 0x000fe20007f1e0ff */
[----:B------:R-:W-:-:S04]  /*1030*/  IMAD.MOV.U32 R5, RZ, RZ, R11 ;  /* 0x000000ffff057224 */ /* 0x000fc800078e000b */
[----:B------:R-:W-:Y:S01]  /*1040*/  IMAD.X R11, RZ, RZ, R11, P0 ;  /* 0x000000ffff0b7224 */ /* 0x000fe200000e060b */
[----:B--2---:R0:W-:Y:S01]  /*1050*/  STG.E desc[UR6][R4.64], R7 ;  /* 0x0000000704007986 */ /* 0x0041e2000c101906 */
[----:B------:R-:W-:Y:S06]  /*1060*/  BRA.U UP0, `(.L_x_84) ;  /* 0xfffffffd00c87547 */ /* 0x000fec000b83ffff */
[----:B------:R-:W-:Y:S05]  /*1070*/  EXIT ;  /* 0x000000000000794d */ /* 0x000fea0003800000 */
.L_x_72:
[----:B------:R-:W2:Y:S01]  /*1080*/  LDC.64 R2, c[0x0][0x398] ;  /* 0x0000e600ff027b82 */ /* 0x000ea20000000a00 */
[----:B------:R-:W1:Y:S01]  /*1090*/  LDCU UR4, c[0x0][0x390] ;  /* 0x00007200ff0477ac */ /* 0x000e620008000800 */
[----:B0-----:R-:W-:Y:S02]  /*10a0*/  IMAD.MOV.U32 R5, RZ, RZ, -0x1 ;  /* 0xffffffffff057424 */ /* 0x001fe400078e00ff */
[----:B-1----:R-:W-:-:S04]  /*10b0*/  IMAD R7, R0, UR4, RZ ;  /* 0x0000000400077c24 */ /* 0x002fc8000f8e02ff */
[----:B--2---:R-:W-:-:S05]  /*10c0*/  IMAD.WIDE R2, R7, 0x4, R2 ;  /* 0x0000000407027825 */ /* 0x004fca00078e0202 */
[----:B------:R-:W-:Y:S01]  /*10d0*/  STG.E desc[UR6][R2.64], R5 ;  /* 0x0000000502007986 */ /* 0x000fe2000c101906 */
[----:B------:R-:W-:Y:S05]  /*10e0*/  EXIT ;  /* 0x000000000000794d */ /* 0x000fea0003800000 */
.L_x_85:
        /* <DEDUP_REMOVED lines=9> */
.L_x_95:


//--------------------- .text._Z12heightkernelP4nodePi --------------------------
	.section	.text._Z12heightkernelP4nodePi,"ax",@progbits
	.align	128
        .global         _Z12heightkernelP4nodePi
        .type           _Z12heightkernelP4nodePi,@function
        .size           _Z12heightkernelP4nodePi,(.L_x_96 - _Z12heightkernelP4nodePi)
        .other          _Z12heightkernelP4nodePi,@"STO_CUDA_ENTRY STV_DEFAULT"
_Z12heightkernelP4nodePi:
.text._Z12heightkernelP4nodePi:
[----:B------:R-:W-:Y:S08]  /*0000*/  LDC R1, c[0x0][0x37c] ;  /* 0x0000df00ff017b82 */ /* 0x000ff00000000800 */
[----:B------:R-:W0:Y:S01]  /*0010*/  LDC.64 R2, c[0x0][0x380] ;  /* 0x0000e000ff027b82 */ /* 0x000e220000000a00 */
[----:B------:R-:W0:Y:S02]  /*0020*/  LDCU.64 UR4, c[0x0][0x358] ;  /* 0x00006b00ff0477ac */ /* 0x000e240008000a00 */
[----:B0-----:R-:W2:Y:S05]  /*0030*/  LDG.E.U8 R0, desc[UR4][R2.64+0x18] ;  /* 0x0000180402007981 */ /* 0x001eaa000c1e1100 */
[----:B------:R-:W0:Y:S01]  /*0040*/  LDC.64 R4, c[0x0][0x388] ;  /* 0x0000e200ff047b82 */ /* 0x000e220000000a00 */
[----:B------:R-:W-:Y:S01]  /*0050*/  IMAD.MOV.U32 R7, RZ, RZ, RZ ;  /* 0x000000ffff077224 */ /* 0x000fe200078e00ff */
[----:B--2---:R-:W-:-:S13]  /*0060*/  ISETP.NE.AND P0, PT, R0, RZ, PT ;  /* 0x000000ff0000720c */ /* 0x004fda0003f05270 */
[----:B0-----:R-:W-:Y:S05]  /*0070*/  @P0 BRA `(.L_x_86) ;  /* 0x00000000001c0947 */ /* 0x001fea0003800000 */
[----:B------:R-:W-:-:S07]  /*0080*/  HFMA2 R7, -RZ, RZ, 0, 0 ;  /* 0x00000000ff077431 */ /* 0x000fce00000001ff */
.L_x_87:
[----:B------:R-:W2:Y:S04]  /*0090*/  LDG.E.64 R2, desc[UR4][R2.64] ;  /* 0x0000000402027981 */ /* 0x000ea8000c1e1b00 */
[----:B--2---:R-:W2:Y:S04]  /*00a0*/  LDG.E.64 R2, desc[UR4][R2.64] ;  /* 0x0000000402027981 */ /* 0x004ea8000c1e1b00 */
[----:B--2---:R-:W2:Y:S01]  /*00b0*/  LDG.E.U8 R0, desc[UR4][R2.64+0x18] ;  /* 0x0000180402007981 */ /* 0x004ea2000c1e1100 */
[----:B------:R-:W-:Y:S01]  /*00c0*/  VIADD R7, R7, 0x1 ;  /* 0x0000000107077836 */ /* 0x000fe20000000000 */
[----:B--2---:R-:W-:-:S13]  /*00d0*/  ISETP.NE.AND P0, PT, R0, RZ, PT ;  /* 0x000000ff0000720c */ /* 0x004fda0003f05270 */
[----:B------:R-:W-:Y:S05]  /*00e0*/  @!P0 BRA `(.L_x_87) ;  /* 0xfffffffc00e88947 */ /* 0x000fea000383ffff */
.L_x_86:
[----:B------:R-:W-:Y:S01]  /*00f0*/  STG.E desc[UR4][R4.64], R7 ;  /* 0x0000000704007986 */ /* 0x000fe2000c101904 */
[----:B------:R-:W-:Y:S05]  /*0100*/  EXIT ;  /* 0x000000000000794d */ /* 0x000fea0003800000 */
.L_x_88:
        /* <DEDUP_REMOVED lines=15> */
.L_x_96:


//--------------------- .nv.global.init           --------------------------
	.section	.nv.global.init,"aw",@progbits
.nv.global.init:
	.type		$str,@object
	.size		$str,(.L_0 - $str)
$str:
        /*0000*/ 	.byte	0x65, 0x6d, 0x70, 0x74, 0x79, 0x20, 0x74, 0x72, 0x65, 0x65, 0x00
.L_0:


//--------------------- .nv.shared.reserved.0     --------------------------
	.section	.nv.shared.reserved.0,"aw",@nobits
	.weak		__nv_reservedSMEM_offset_0_alias
	.size		__nv_reservedSMEM_offset_0_alias, 0, 64
	.other		__nv_reservedSMEM_offset_0_alias,@"STO_CUDA_RESERVED_SHARED STV_DEFAULT"
__nv_reservedSMEM_offset_0_alias:
	.zero		0
	.zero		64


//--------------------- .nv.constant0._Z9linkleafsP4node --------------------------
	.section	.nv.constant0._Z9linkleafsP4node,"a",@progbits
	.sectionflags	@""
	.align	4
.nv.constant0._Z9linkleafsP4node:
	.zero		904


//--------------------- .nv.constant0._Z10pathkernelP4nodeiPi --------------------------
	.section	.nv.constant0._Z10pathkernelP4nodeiPi,"a",@progbits
	.sectionflags	@""
	.align	4
.nv.constant0._Z10pathkernelP4nodeiPi:
	.zero		920


//--------------------- .nv.constant0._Z14additionkernelP4nodePii --------------------------
	.section	.nv.constant0._Z14additionkernelP4nodePii,"a",@progbits
	.sectionflags	@""
	.align	4
.nv.constant0._Z14additionkernelP4nodePii:
	.zero		916


//--------------------- .nv.constant0._Z16rangekernelcountP4nodePiiS1_ --------------------------
	.section	.nv.constant0._Z16rangekernelcountP4nodePiiS1_,"a",@progbits
	.sectionflags	@""
	.align	4
.nv.constant0._Z16rangekernelcountP4nodePiiS1_:
	.zero		928


//--------------------- .nv.constant0._Z11rangekernelP4nodePiiiS1_S1_ --------------------------
	.section	.nv.constant0._Z11rangekernelP4nodePiiiS1_S1_,"a",@progbits
	.sectionflags	@""
	.align	4
.nv.constant0._Z11rangekernelP4nodePiiiS1_S1_:
	.zero		936


//--------------------- .nv.constant0._Z12searchkernelP4nodePiiS1_ --------------------------
	.section	.nv.constant0._Z12searchkernelP4nodePiiS1_,"a",@progbits
	.sectionflags	@""
	.align	4
.nv.constant0._Z12searchkernelP4nodePiiS1_:
	.zero		928


//--------------------- .nv.constant0._Z12heightkernelP4nodePi --------------------------
	.section	.nv.constant0._Z12heightkernelP4nodePi,"a",@progbits
	.sectionflags	@""
	.align	4
.nv.constant0._Z12heightkernelP4nodePi:
	.zero		912


//--------------------- SYMBOLS --------------------------

	.type		.nv.reservedSmem.offset0,@object
	.size		.nv.reservedSmem.offset0,0x4
	.type		vprintf,@function
	.type		malloc,@function
